	.target	sm_90a

	.elftype	@"ET_EXEC"


//--------------------- .note.nv.tkinfo           --------------------------
	.section	.note.nv.tkinfo,"",@"SHT_NOTE"
	.sectionflags	@"SHF_NOTE_NV_TKINFO"
	.tkinfo
        /*0018*/ 	.word	0x00000002
        /*0030*/ 	.string	""
        /*0030*/ 	.string	"ptxas"
        /*0030*/ 	.string	"Cuda compilation tools, release 13.0, V13.0.88"
        /*0030*/ 	.string	"Build cuda_13.0.r13.0/compiler.36424714_0"
        /*0030*/ 	.string	"-v  -suppress-debug-info  -lineinfo  -arch sm_90a "



//--------------------- .note.nv.cuinfo           --------------------------
	.section	.note.nv.cuinfo,"",@"SHT_NOTE"
	.sectionflags	@"SHF_NOTE_NV_CUINFO"
        /*0018*/ 	.short	0x0002
        /*001a*/ 	.short	0x005a
        /*001c*/ 	.short	0x0082
	.zero		2


//--------------------- .nv.info                  --------------------------
	.section	.nv.info,"",@"SHT_CUDA_INFO"
	.align	4


	//----- nvinfo : EIATTR_REGCOUNT
	.align		4
        /*0000*/ 	.byte	0x04, 0x2f
        /*0002*/ 	.short	(.L_1 - .L_0)
	.align		4
.L_0:
        /*0004*/ 	.word	index@(gluon_wgmma)
        /*0008*/ 	.word	0x0000002a


	//----- nvinfo : EIATTR_FRAME_SIZE
	.align		4
.L_1:
        /*000c*/ 	.byte	0x04, 0x11
        /*000e*/ 	.short	(.L_3 - .L_2)
	.align		4
.L_2:
        /*0010*/ 	.word	index@(gluon_wgmma)
        /*0014*/ 	.word	0x00000000


	//----- nvinfo : EIATTR_MIN_STACK_SIZE
	.align		4
.L_3:
        /*0018*/ 	.byte	0x04, 0x12
        /*001a*/ 	.short	(.L_5 - .L_4)
	.align		4
.L_4:
        /*001c*/ 	.word	index@(gluon_wgmma)
        /*0020*/ 	.word	0x00000000
.L_5:


//--------------------- .nv.compat                --------------------------
	.section	.nv.compat,"",@"SHT_CUDA_COMPAT_INFO"
	.align	4
        /*0000*/ 	.byte	0x02, 0x09, 0x01, 0x00, 0x02, 0x02, 0x04, 0x00, 0x02, 0x05, 0x05, 0x00, 0x03, 0x07, 0x01, 0x01
        /*0010*/ 	.byte	0x02, 0x03, 0x03, 0x00, 0x02, 0x06, 0x01, 0x00, 0x04, 0x0b, 0x08, 0x00, 0x00, 0x00, 0x00, 0x00
        /*0020*/ 	.byte	0x00, 0x00, 0x00, 0x00


//--------------------- .nv.info.gluon_wgmma      --------------------------
	.section	.nv.info.gluon_wgmma,"",@"SHT_CUDA_INFO"
	.sectionflags	@""
	.align	4


	//----- nvinfo : EIATTR_CUDA_API_VERSION
	.align		4
        /*0000*/ 	.byte	0x04, 0x37
        /*0002*/ 	.short	(.L_7 - .L_6)
.L_6:
        /*0004*/ 	.word	0x00000082


	//----- nvinfo : EIATTR_KPARAM_INFO
	.align		4
.L_7:
        /*0008*/ 	.byte	0x04, 0x17
        /*000a*/ 	.short	(.L_9 - .L_8)
.L_8:
        /*000c*/ 	.word	0x00000000
        /*0010*/ 	.short	0x000a
        /*0012*/ 	.short	0x0048
        /*0014*/ 	.byte	0x00, 0xf4, 0x21, 0x00


	//----- nvinfo : EIATTR_KPARAM_INFO
	.align		4
.L_9:
        /*0018*/ 	.byte	0x04, 0x17
        /*001a*/ 	.short	(.L_11 - .L_10)
.L_10:
        /*001c*/ 	.word	0x00000000
        /*0020*/ 	.short	0x0009
        /*0022*/ 	.short	0x0040
        /*0024*/ 	.byte	0x00, 0xf4, 0x21, 0x00


	//----- nvinfo : EIATTR_KPARAM_INFO
	.align		4
.L_11:
        /*0028*/ 	.byte	0x04, 0x17
        /*002a*/ 	.short	(.L_13 - .L_12)
.L_12:
        /*002c*/ 	.word	0x00000000
        /*0030*/ 	.short	0x0008
        /*0032*/ 	.short	0x0038
        /*0034*/ 	.byte	0x00, 0xf0, 0x21, 0x00


	//----- nvinfo : EIATTR_KPARAM_INFO
	.align		4
.L_13:
        /*0038*/ 	.byte	0x04, 0x17
        /*003a*/ 	.short	(.L_15 - .L_14)
.L_14:
        /*003c*/ 	.word	0x00000000
        /*0040*/ 	.short	0x0007
        /*0042*/ 	.short	0x0030
        /*0044*/ 	.byte	0x00, 0xf0, 0x21, 0x00


	//----- nvinfo : EIATTR_KPARAM_INFO
	.align		4
.L_15:
        /*0048*/ 	.byte	0x04, 0x17
        /*004a*/ 	.short	(.L_17 - .L_16)
.L_16:
        /*004c*/ 	.word	0x00000000
        /*0050*/ 	.short	0x0006
        /*0052*/ 	.short	0x0028
        /*0054*/ 	.byte	0x00, 0xf0, 0x21, 0x00


	//----- nvinfo : EIATTR_KPARAM_INFO
	.align		4
.L_17:
        /*0058*/ 	.byte	0x04, 0x17
        /*005a*/ 	.short	(.L_19 - .L_18)
.L_18:
        /*005c*/ 	.word	0x00000000
        /*0060*/ 	.short	0x0005
        /*0062*/ 	.short	0x0020
        /*0064*/ 	.byte	0x00, 0xf0, 0x11, 0x00


	//----- nvinfo : EIATTR_KPARAM_INFO
	.align		4
.L_19:
        /*0068*/ 	.byte	0x04, 0x17
        /*006a*/ 	.short	(.L_21 - .L_20)
.L_20:
        /*006c*/ 	.word	0x00000000
        /*0070*/ 	.short	0x0004
        /*0072*/ 	.short	0x001c
        /*0074*/ 	.byte	0x00, 0xf0, 0x11, 0x00


	//----- nvinfo : EIATTR_KPARAM_INFO
	.align		4
.L_21:
        /*0078*/ 	.byte	0x04, 0x17
        /*007a*/ 	.short	(.L_23 - .L_22)
.L_22:
        /*007c*/ 	.word	0x00000000
        /*0080*/ 	.short	0x0003
        /*0082*/ 	.short	0x0018
        /*0084*/ 	.byte	0x00, 0xf0, 0x11, 0x00


	//----- nvinfo : EIATTR_KPARAM_INFO
	.align		4
.L_23:
        /*0088*/ 	.byte	0x04, 0x17
        /*008a*/ 	.short	(.L_25 - .L_24)
.L_24:
        /*008c*/ 	.word	0x00000000
        /*0090*/ 	.short	0x0002
        /*0092*/ 	.short	0x0010
        /*0094*/ 	.byte	0x00, 0xf4, 0x21, 0x00


	//----- nvinfo : EIATTR_KPARAM_INFO
	.align		4
.L_25:
        /*0098*/ 	.byte	0x04, 0x17
        /*009a*/ 	.short	(.L_27 - .L_26)
.L_26:
        /*009c*/ 	.word	0x00000000
        /*00a0*/ 	.short	0x0001
        /*00a2*/ 	.short	0x0008
        /*00a4*/ 	.byte	0x00, 0xf4, 0x21, 0x00


	//----- nvinfo : EIATTR_KPARAM_INFO
	.align		4
.L_27:
        /*00a8*/ 	.byte	0x04, 0x17
        /*00aa*/ 	.short	(.L_29 - .L_28)
.L_28:
        /*00ac*/ 	.word	0x00000000
        /*00b0*/ 	.short	0x0000
        /*00b2*/ 	.short	0x0000
        /*00b4*/ 	.byte	0x00, 0xf4, 0x21, 0x00


	//----- nvinfo : EIATTR_SPARSE_MMA_MASK
	.align		4
.L_29:
        /*00b8*/ 	.byte	0x03, 0x50
        /*00ba*/ 	.short	0x0000


	//----- nvinfo : EIATTR_MAXREG_COUNT
	.align		4
        /*00bc*/ 	.byte	0x03, 0x1b
        /*00be*/ 	.short	0x00ff


	//----- nvinfo : EIATTR_NUM_BARRIERS
	.align		4
        /*00c0*/ 	.byte	0x02, 0x4c
        /*00c2*/ 	.byte	0x01
	.zero		1


	//----- nvinfo : EIATTR_MERCURY_ISA_VERSION
	.align		4
        /*00c4*/ 	.byte	0x03, 0x5f
        /*00c6*/ 	.short	0x0101


	//----- nvinfo : EIATTR_INT_WARP_WIDE_INSTR_OFFSETS
	.align		4
        /*00c8*/ 	.byte	0x04, 0x31
        /*00ca*/ 	.short	(.L_31 - .L_30)


	//   ....[0]....
.L_30:
        /*00cc*/ 	.word	0x000012d0


	//   ....[1]....
        /*00d0*/ 	.word	0x000012f0


	//   ....[2]....
        /*00d4*/ 	.word	0x00001300


	//   ....[3]....
        /*00d8*/ 	.word	0x00001310


	//   ....[4]....
        /*00dc*/ 	.word	0x00001420


	//   ....[5]....
        /*00e0*/ 	.word	0x000016a0


	//   ....[6]....
        /*00e4*/ 	.word	0x000016b0


	//   ....[7]....
        /*00e8*/ 	.word	0x00001730


	//   ....[8]....
        /*00ec*/ 	.word	0x00001740


	//   ....[9]....
        /*00f0*/ 	.word	0x00001b90


	//   ....[10]....
        /*00f4*/ 	.word	0x00001ba0


	//----- nvinfo : EIATTR_COOP_GROUP_MASK_REGIDS
	.align		4
.L_31:
        /*00f8*/ 	.byte	0x04, 0x29
        /*00fa*/ 	.short	(.L_33 - .L_32)


	//   ....[0]....
.L_32:
        /*00fc*/ 	.word	0xffffffff


	//   ....[1]....
        /*0100*/ 	.word	0xffffffff


	//   ....[2]....
        /*0104*/ 	.word	0xffffffff


	//----- nvinfo : EIATTR_COOP_GROUP_INSTR_OFFSETS
	.align		4
.L_33:
        /*0108*/ 	.byte	0x04, 0x28
        /*010a*/ 	.short	(.L_35 - .L_34)


	//   ....[0]....
.L_34:
        /*010c*/ 	.word	0x00000150


	//   ....[1]....
        /*0110*/ 	.word	0x00000720


	//   ....[2]....
        /*0114*/ 	.word	0x00000cd0


	//----- nvinfo : EIATTR_MBARRIER_INSTR_OFFSETS
	.align		4
.L_35:
        /*0118*/ 	.byte	0x04, 0x39
        /*011a*/ 	.short	(.L_37 - .L_36)


	//   ....[0]....
.L_36:
        /*011c*/ 	.word	0x00001450
        /*0120*/ 	.word	0x000000ff
        /*0124*/ 	.word	0x00008000
        /*0128*/ 	.short	0x0100
        /*012a*/ 	.byte	0x10
	.zero		1


	//   ....[1]....
        /*012c*/ 	.word	0x00001470
        /*0130*/ 	.word	0x000000ff
        /*0134*/ 	.word	0x00008008
        /*0138*/ 	.short	0x0100
        /*013a*/ 	.byte	0x10
	.zero		1


	//   ....[2]....
        /*013c*/ 	.word	0x000014a0
        /*0140*/ 	.word	0x000000ff
        /*0144*/ 	.word	0x00008010
        /*0148*/ 	.short	0x0100
        /*014a*/ 	.byte	0x10
	.zero		1


	//   ....[3]....
        /*014c*/ 	.word	0x000014c0
        /*0150*/ 	.word	0x000000ff
        /*0154*/ 	.word	0x00008018
        /*0158*/ 	.short	0x0100
        /*015a*/ 	.byte	0x10
	.zero		1


	//   ....[4]....
        /*015c*/ 	.word	0x00001820
        /*0160*/ 	.word	0x000000ff
        /*0164*/ 	.word	0x00008000
        /*0168*/ 	.short	0x010a
        /*016a*/ 	.byte	0x22
	.zero		1


	//   ....[5]....
        /*016c*/ 	.word	0x00001ad0
        /*0170*/ 	.word	0x000000ff
        /*0174*/ 	.word	0x00008000
        /*0178*/ 	.short	0x0108
        /*017a*/ 	.byte	0x10
	.zero		1


	//   ....[6]....
        /*017c*/ 	.word	0x00001b70
        /*0180*/ 	.word	0x000000ff
        /*0184*/ 	.word	0x00008008
        /*0188*/ 	.short	0x0108
        /*018a*/ 	.byte	0x10
	.zero		1


	//   ....[7]....
        /*018c*/ 	.word	0x00001bd0
        /*0190*/ 	.word	0x000000ff
        /*0194*/ 	.word	0x00008010
        /*0198*/ 	.short	0x0108
        /*019a*/ 	.byte	0x10
	.zero		1


	//   ....[8]....
        /*019c*/ 	.word	0x00001bf0
        /*01a0*/ 	.word	0x000000ff
        /*01a4*/ 	.word	0x00008018
        /*01a8*/ 	.short	0x0108
        /*01aa*/ 	.byte	0x10
	.zero		1


	//   ....[9]....
        /*01ac*/ 	.word	0x00001ca0
        /*01b0*/ 	.word	0x000000ff
        /*01b4*/ 	.word	0x00008000
        /*01b8*/ 	.short	0x010a
        /*01ba*/ 	.byte	0x22
	.zero		1


	//----- nvinfo : EIATTR_NUM_MBARRIERS
	.align		4
.L_37:
        /*01bc*/ 	.byte	0x03, 0x38
        /*01be*/ 	.short	0x0004


	//----- nvinfo : EIATTR_EXIT_INSTR_OFFSETS
	.align		4
        /*01c0*/ 	.byte	0x04, 0x1c
        /*01c2*/ 	.short	(.L_39 - .L_38)


	//   ....[0]....
.L_38:
        /*01c4*/ 	.word	0x00001c90


	//----- nvinfo : EIATTR_REQNTID
	.align		4
.L_39:
        /*01c8*/ 	.byte	0x04, 0x10
        /*01ca*/ 	.short	(.L_41 - .L_40)
.L_40:
        /*01cc*/ 	.word	0x00000100
        /*01d0*/ 	.word	0x00000001
        /*01d4*/ 	.word	0x00000001


	//----- nvinfo : EIATTR_CRS_STACK_SIZE
	.align		4
.L_41:
        /*01d8*/ 	.byte	0x04, 0x1e
        /*01da*/ 	.short	(.L_43 - .L_42)
.L_42:
        /*01dc*/ 	.word	0x00000000


	//----- nvinfo : EIATTR_CBANK_PARAM_SIZE
	.align		4
.L_43:
        /*01e0*/ 	.byte	0x03, 0x19
        /*01e2*/ 	.short	0x0050


	//----- nvinfo : EIATTR_PARAM_CBANK
	.align		4
        /*01e4*/ 	.byte	0x04, 0x0a
        /*01e6*/ 	.short	(.L_45 - .L_44)
	.align		4
.L_44:
        /*01e8*/ 	.word	index@(.nv.constant0.gluon_wgmma)
        /*01ec*/ 	.short	0x0210
        /*01ee*/ 	.short	0x0050


	//----- nvinfo : EIATTR_SW_WAR
	.align		4
.L_45:
        /*01f0*/ 	.byte	0x04, 0x36
        /*01f2*/ 	.short	(.L_47 - .L_46)
.L_46:
        /*01f4*/ 	.word	0x00000008
.L_47:


//--------------------- .nv.callgraph             --------------------------
	.section	.nv.callgraph,"",@"SHT_CUDA_CALLGRAPH"
	.align	4
	.sectionentsize	8
	.align		4
        /*0000*/ 	.word	0x00000000
	.align		4
        /*0004*/ 	.word	0xffffffff
	.align		4
        /*0008*/ 	.word	0x00000000
	.align		4
        /*000c*/ 	.word	0xfffffffe
	.align		4
        /*0010*/ 	.word	0x00000000
	.align		4
        /*0014*/ 	.word	0xfffffffd
	.align		4
        /*0018*/ 	.word	0x00000000
	.align		4
        /*001c*/ 	.word	0xfffffffc


//--------------------- .text.gluon_wgmma         --------------------------
	.section	.text.gluon_wgmma,"ax",@progbits
	.align	128
        .global         gluon_wgmma
        .type           gluon_wgmma,@function
        .size           gluon_wgmma,(.L_x_52 - gluon_wgmma)
        .other          gluon_wgmma,@"STO_CUDA_ENTRY STV_DEFAULT"
gluon_wgmma:
.text.gluon_wgmma:
[----:B------:R-:W-:Y:S01]  /*0000*/  LDC R1, c[0x0][0x28] ;  /* 0x00000a00ff017b82 */ /* 0x000fe20000000800 */
[----:B------:R-:W1:Y:S07]  /*0010*/  S2R R0, SR_TID.X ;  /* 0x0000000000007919 */ /* 0x000e6e0000002100 */
[----:B------:R-:W2:Y:S01]  /*0020*/  S2UR UR4, SR_CgaCtaId ;  /* 0x00000000000479c3 */ /* 0x000ea20000008800 */
[----:B------:R-:W-:Y:S01]  /*0030*/  UMOV UR16, 0x400 ;  /* 0x0000040000107882 */ /* 0x000fe20000000000 */
[----:B------:R-:W-:Y:S01]  /*0040*/  ULDC UR6, c[0x0][0xc] ;  /* 0x0000030000067ab9 */ /* 0x000fe20000000800 */
[----:B------:R-:W-:Y:S01]  /*0050*/  ULDC.64 UR28, c[0x0][0x250] ;  /* 0x00009400001c7ab9 */ /* 0x000fe20000000a00 */
[----:B------:R-:W-:Y:S04]  /*0060*/  BSSY B0, `(.L_x_0) ;  /* 0x000001f000007945 */ /* 0x000fe80003800000 */
[----:B------:R-:W3:Y:S08]  /*0070*/  LDC R2, c[0x0][0x228] ;  /* 0x00008a00ff027b82 */ /* 0x000ef00000000800 */
[----:B------:R-:W4:Y:S08]  /*0080*/  LDC R7, c[0x0][0x230] ;  /* 0x00008c00ff077b82 */ /* 0x000f300000000800 */
[----:B------:R-:W-:Y:S01]  /*0090*/  S2UR UR31, SR_CTAID.Y ;  /* 0x00000000001f79c3 */ /* 0x000fe20000002600 */
[----:B--2---:R-:W-:-:S03]  /*00a0*/  ULEA UR16, UR4, UR16, 0x18 ;  /* 0x0000001004107291 */ /* 0x004fc6000f8ec03f */
[----:B------:R-:W-:Y:S01]  /*00b0*/  ULDC UR4, c[0x0][0x10] ;  /* 0x0000040000047ab9 */ /* 0x000fe20000000800 */
[----:B-1----:R-:W-:-:S03]  /*00c0*/  LOP3.LUT R6, R0, 0xff, RZ, 0xc0, !PT ;  /* 0x000000ff00067812 */ /* 0x002fc600078ec0ff */
[----:B------:R-:W1:Y:S01]  /*00d0*/  S2UR UR5, SR_CTAID.Z ;  /* 0x00000000000579c3 */ /* 0x000e620000002700 */
[----:B---3--:R-:W-:Y:S01]  /*00e0*/  VIADD R2, R2, 0xffffffff ;  /* 0xffffffff02027836 */ /* 0x008fe20000000000 */
[C---:B------:R-:W-:Y:S02]  /*00f0*/  ISETP.GE.U32.AND P0, PT, R6.reuse, 0x20, PT ;  /* 0x000000200600780c */ /* 0x040fe40003f06070 */
[C---:B------:R-:W-:Y:S02]  /*0100*/  ISETP.NE.U32.AND P2, PT, R6.reuse, RZ, PT ;  /* 0x000000ff0600720c */ /* 0x040fe40003f45070 */
[----:B------:R-:W-:Y:S02]  /*0110*/  LEA R10, R6, UR16, 0x2 ;  /* 0x00000010060a7c11 */ /* 0x000fe4000f8e10ff */
[----:B------:R-:W2:Y:S01]  /*0120*/  S2UR UR32, SR_CTAID.X ;  /* 0x00000000002079c3 */ /* 0x000ea20000002500 */
[----:B----4-:R-:W-:-:S06]  /*0130*/  VIADD R11, R7, 0xffffffff ;  /* 0xffffffff070b7836 */ /* 0x010fcc0000000000 */
[----:B------:R3:W-:Y:S01]  /*0140*/  @!P0 STS [R10], RZ ;  /* 0x000000ff0a008388 */ /* 0x0007e20000000800 */
[----:B------:R-:W-:-:S03]  /*0150*/  NOP ;  /* 0x0000000000007918 */ /* 0x000fc60000000000 */
[----:B------:R3:W-:Y:S01]  /*0160*/  @!P2 STS [UR16+0x24], R2 ;  /* 0x00002402ff00a988 */ /* 0x0007e20008000810 */
[----:B-1----:R-:W-:-:S03]  /*0170*/  UIMAD UR4, UR5, UR4, UR31 ;  /* 0x00000004050472a4 */ /* 0x002fc6000f8e021f */
[----:B------:R3:W-:Y:S01]  /*0180*/  @!P2 STS [UR16+0x20], R11 ;  /* 0x0000200bff00a988 */ /* 0x0007e20008000810 */
[----:B--2---:R-:W-:-:S04]  /*0190*/  UIMAD UR4, UR4, UR6, UR32 ;  /* 0x00000006040472a4 */ /* 0x004fc8000f8e0220 */
[----:B------:R-:W-:-:S03]  /*01a0*/  UIMAD UR5, UR4, 0x180, URZ ;  /* 0x00000180040578a4 */ /* 0x000fc6000f8e023f */
[----:B------:R-:W-:Y:S01]  /*01b0*/  UMOV UR4, URZ ;  /* 0x0000003f00047c82 */ /* 0x000fe20008000000 */
[----:B------:R-:W-:-:S04]  /*01c0*/  UIADD3 UR24, UP0, UR5, UR28, URZ ;  /* 0x0000001c05187290 */ /* 0x000fc8000ff1e03f */
[----:B------:R-:W-:Y:S01]  /*01d0*/  ULEA.HI.X.SX32 UR25, UR5, UR29, 0x1, UP0 ;  /* 0x0000001d05197291 */ /* 0x000fe200080f0e3f */
[----:B---3--:R-:W-:Y:S11]  /*01e0*/  @P2 BRA `(.L_x_1) ;  /* 0x0000000000182947 */ /* 0x008ff60003800000 */
[----:B------:R-:W1:Y:S01]  /*01f0*/  LDS R3, [UR16+0x8] ;  /* 0x00000810ff037984 */ /* 0x000e620008000800 */
[----:B------:R-:W2:Y:S01]  /*0200*/  LDC.64 R8, c[0x0][0x210] ;  /* 0x00008400ff087b82 */ /* 0x000ea20000000a00 */
[----:B------:R-:W-:Y:S02]  /*0210*/  IMAD.MOV.U32 R4, RZ, RZ, 0x70 ;  /* 0x00000070ff047424 */ /* 0x000fe400078e00ff */
[----:B--2---:R2:W-:Y:S03]  /*0220*/  STS.64 [UR16], R8 ;  /* 0x00000008ff007988 */ /* 0x0045e60008000a10 */
[----:B-1----:R-:W-:-:S05]  /*0230*/  LOP3.LUT R3, R3, 0x10, R4, 0xd8, !PT ;  /* 0x0000001003037812 */ /* 0x002fca00078ed804 */
[----:B------:R2:W-:Y:S02]  /*0240*/  STS [UR16+0x8], R3 ;  /* 0x00000803ff007988 */ /* 0x0005e40008000810 */
.L_x_1:
[----:B------:R-:W-:Y:S05]  /*0250*/  BSYNC B0 ;  /* 0x0000000000007941 */ /* 0x000fea0003800000 */
.L_x_0:
[----:B------:R-:W-:Y:S04]  /*0260*/  BSSY B0, `(.L_x_2) ;  /* 0x000000a000007945 */ /* 0x000fe80003800000 */
[----:B------:R-:W-:Y:S05]  /*0270*/  @P2 BRA `(.L_x_3) ;  /* 0x0000000000202947 */ /* 0x000fea0003800000 */
[----:B--2---:R-:W1:Y:S01]  /*0280*/  LDS R3, [UR16+0x34] ;  /* 0x00003410ff037984 */ /* 0x004e620008000800 */
[----:B------:R-:W-:Y:S02]  /*0290*/  IMAD.MOV.U32 R4, RZ, RZ, 0x1f000000 ;  /* 0x1f000000ff047424 */ /* 0x000fe400078e00ff */
[----:B------:R-:W-:Y:S01]  /*02a0*/  @!P2 IMAD.MOV.U32 R5, RZ, RZ, 0x3f ;  /* 0x0000003fff05a424 */ /* 0x000fe200078e00ff */
[----:B------:R-:W2:Y:S02]  /*02b0*/  @!P2 LDS R8, [UR16+0x38] ;  /* 0x00003810ff08a984 */ /* 0x000ea40008000800 */
[----:B-1----:R-:W-:Y:S02]  /*02c0*/  LOP3.LUT R3, R3, 0xff000000, R4, 0xb8, !PT ;  /* 0xff00000003037812 */ /* 0x002fe400078eb804 */
[----:B--2---:R-:W-:-:S03]  /*02d0*/  @!P2 LOP3.LUT R4, R8, 0xff, R5, 0xb8, !PT ;  /* 0x000000ff0804a812 */ /* 0x004fc600078eb805 */
[----:B------:R1:W-:Y:S04]  /*02e0*/  STS [UR16+0x34], R3 ;  /* 0x00003403ff007988 */ /* 0x0003e80008000810 */
[----:B------:R1:W-:Y:S02]  /*02f0*/  @!P2 STS [UR16+0x38], R4 ;  /* 0x00003804ff00a988 */ /* 0x0003e40008000810 */
.L_x_3:
[----:B------:R-:W-:Y:S05]  /*0300*/  BSYNC B0 ;  /* 0x0000000000007941 */ /* 0x000fea0003800000 */
.L_x_2:
[----:B------:R-:W-:Y:S04]  /*0310*/  BSSY B0, `(.L_x_4) ;  /* 0x000000e000007945 */ /* 0x000fe80003800000 */
[----:B------:R-:W-:Y:S05]  /*0320*/  @P2 BRA `(.L_x_5) ;  /* 0x0000000000302947 */ /* 0x000fea0003800000 */
[----:B-1----:R-:W1:Y:S01]  /*0330*/  LDS R4, [UR16+0x34] ;  /* 0x00003410ff047984 */ /* 0x002e620008000800 */
[----:B------:R-:W3:Y:S03]  /*0340*/  LDC.64 R12, c[0x0][0x238] ;  /* 0x00008e00ff0c7b82 */ /* 0x000ee60000000a00 */
[----:B--2---:R-:W2:Y:S01]  /*0350*/  LDS R3, [UR16+0x1c] ;  /* 0x00001c10ff037984 */ /* 0x004ea20008000800 */
[C---:B---3--:R-:W-:Y:S01]  /*0360*/  SHF.L.U64.HI R8, R12.reuse, 0x1, R13 ;  /* 0x000000010c087819 */ /* 0x048fe2000001020d */
[----:B------:R-:W-:-:S03]  /*0370*/  IMAD.SHL.U32 R5, R12, 0x2, RZ ;  /* 0x000000020c057824 */ /* 0x000fc600078e00ff */
[--C-:B------:R-:W-:Y:S02]  /*0380*/  SHF.R.U32.HI R12, RZ, 0x4, R8.reuse ;  /* 0x00000004ff0c7819 */ /* 0x100fe40000011608 */
[----:B------:R-:W-:-:S05]  /*0390*/  SHF.R.U64 R5, R5, 0x4, R8 ;  /* 0x0000000405057819 */ /* 0x000fca0000001208 */
[----:B------:R3:W-:Y:S01]  /*03a0*/  STS [UR16+0xc], R5 ;  /* 0x00000c05ff007988 */ /* 0x0007e20008000810 */
[----:B-1----:R-:W-:Y:S02]  /*03b0*/  LOP3.LUT R4, R4, 0x7, RZ, 0xb8, !PT ;  /* 0x0000000704047812 */ /* 0x002fe400078eb8ff */
[----:B--2---:R-:W-:-:S03]  /*03c0*/  LOP3.LUT R3, R3, 0xf, R12, 0xb8, !PT ;  /* 0x0000000f03037812 */ /* 0x004fc600078eb80c */
[----:B------:R3:W-:Y:S04]  /*03d0*/  STS [UR16+0x34], R4 ;  /* 0x00003404ff007988 */ /* 0x0007e80008000810 */
[----:B------:R3:W-:Y:S02]  /*03e0*/  STS [UR16+0x1c], R3 ;  /* 0x00001c03ff007988 */ /* 0x0007e40008000810 */
.L_x_5:
[----:B------:R-:W-:Y:S05]  /*03f0*/  BSYNC B0 ;  /* 0x0000000000007941 */ /* 0x000fea0003800000 */
.L_x_4:
[----:B------:R-:W-:Y:S04]  /*0400*/  BSSY B1, `(.L_x_6) ;  /* 0x000001a000017945 */ /* 0x000fe80003800000 */
[----:B------:R-:W-:Y:S04]  /*0410*/  BSSY B0, `(.L_x_7) ;  /* 0x0000015000007945 */ /* 0x000fe80003800000 */
[----:B------:R-:W-:Y:S05]  /*0420*/  @P2 BRA `(.L_x_8) ;  /* 0x0000000000202947 */ /* 0x000fea0003800000 */
[----:B-123--:R-:W1:Y:S02]  /*0430*/  LDS R3, [UR16+0x34] ;  /* 0x00003410ff037984 */ /* 0x00ee640008000800 */
[----:B-1----:R-:W-:-:S05]  /*0440*/  LOP3.LUT R3, R3, 0x38, RZ, 0xb8, !PT ;  /* 0x0000003803037812 */ /* 0x002fca00078eb8ff */
[----:B------:R1:W-:Y:S01]  /*0450*/  STS [UR16+0x34], R3 ;  /* 0x00003403ff007988 */ /* 0x0003e20008000810 */
[----:B------:R-:W-:Y:S05]  /*0460*/  @P2 BRA `(.L_x_9) ;  /* 0x0000000000202947 */ /* 0x000fea0003800000 */
[----:B-1----:R-:W1:Y:S01]  /*0470*/  LDS R3, [UR16+0x8] ;  /* 0x00000810ff037984 */ /* 0x002e620008000800 */
[----:B------:R-:W-:-:S05]  /*0480*/  IMAD.MOV.U32 R4, RZ, RZ, 0x780 ;  /* 0x00000780ff047424 */ /* 0x000fca00078e00ff */
[----:B-1----:R-:W-:-:S05]  /*0490*/  LOP3.LUT R3, R3, 0x500, R4, 0xd8, !PT ;  /* 0x0000050003037812 */ /* 0x002fca00078ed804 */
[----:B------:R4:W-:Y:S02]  /*04a0*/  STS [UR16+0x8], R3 ;  /* 0x00000803ff007988 */ /* 0x0009e40008000810 */
.L_x_8:
[----:B------:R-:W-:Y:S05]  /*04b0*/  @P2 BRA `(.L_x_10) ;  /* 0x0000000000282947 */ /* 0x000fea0003800000 */
[----:B-1234-:R-:W1:Y:S02]  /*04c0*/  LDS R3, [UR16+0x8] ;  /* 0x00000810ff037984 */ /* 0x01ee640008000800 */
[----:B-1----:R-:W-:-:S05]  /*04d0*/  LOP3.LUT R3, R3, 0x1800, RZ, 0xb8, !PT ;  /* 0x0000180003037812 */ /* 0x002fca00078eb8ff */
[----:B------:R2:W-:Y:S02]  /*04e0*/  STS [UR16+0x8], R3 ;  /* 0x00000803ff007988 */ /* 0x0005e40008000810 */
.L_x_9:
[----:B------:R-:W-:Y:S05]  /*04f0*/  @P2 BREAK B0 ;  /* 0x0000000000002942 */ /* 0x000fea0003800000 */
[----:B------:R-:W-:Y:S05]  /*0500*/  @P2 BRA `(.L_x_11) ;  /* 0x0000000000242947 */ /* 0x000fea0003800000 */
[----:B------:R-:W3:Y:S01]  /*0510*/  LDS R4, [UR16+0x8] ;  /* 0x00000810ff047984 */ /* 0x000ee20008000800 */
[----:B-12---:R-:W-:-:S05]  /*0520*/  IMAD.MOV.U32 R3, RZ, RZ, 0x6000 ;  /* 0x00006000ff037424 */ /* 0x006fca00078e00ff */
[----:B---3--:R-:W-:-:S04]  /*0530*/  LOP3.LUT R3, R4, 0x4000, R3, 0xd8, !PT ;  /* 0x0000400004037812 */ /* 0x008fc800078ed803 */
[----:B------:R-:W-:-:S05]  /*0540*/  LOP3.LUT R3, R3, 0x400000, RZ, 0xb8, !PT ;  /* 0x0040000003037812 */ /* 0x000fca00078eb8ff */
[----:B------:R5:W-:Y:S02]  /*0550*/  STS [UR16+0x8], R3 ;  /* 0x00000803ff007988 */ /* 0x000be40008000810 */
.L_x_10:
[----:B------:R-:W-:Y:S05]  /*0560*/  BSYNC B0 ;  /* 0x0000000000007941 */ /* 0x000fea0003800000 */
.L_x_7:
[----:B-12345:R-:W1:Y:S02]  /*0570*/  @!P2 LDS R3, [UR16+0x8] ;  /* 0x00000810ff03a984 */ /* 0x03ee640008000800 */
[----:B-1----:R-:W-:-:S05]  /*0580*/  @!P2 LOP3.LUT R3, R3, 0x8000, RZ, 0xb8, !PT ;  /* 0x000080000303a812 */ /* 0x002fca00078eb8ff */
[----:B------:R3:W-:Y:S02]  /*0590*/  @!P2 STS [UR16+0x8], R3 ;  /* 0x00000803ff00a988 */ /* 0x0007e40008000810 */
.L_x_11:
[----:B------:R-:W-:Y:S05]  /*05a0*/  BSYNC B1 ;  /* 0x0000000000017941 */ /* 0x000fea0003800000 */
.L_x_6:
[----:B------:R-:W-:Y:S05]  /*05b0*/  WARPSYNC.ALL ;  /* 0x0000000000007948 */ /* 0x000fea0003800000 */
[----:B-123--:R-:W1:Y:S02]  /*05c0*/  LDC R3, c[0x0][0x22c] ;  /* 0x00008b00ff037b82 */ /* 0x00ee640000000800 */
[----:B-1----:R-:W-:Y:S01]  /*05d0*/  VIADD R3, R3, 0xffffffff ;  /* 0xffffffff03037836 */ /* 0x002fe20000000000 */
[----:B------:R-:W-:Y:S06]  /*05e0*/  @P0 BRA `(.L_x_12) ;  /* 0x0000000000280947 */ /* 0x000fec0003800000 */
[----:B------:R-:W1:Y:S01]  /*05f0*/  S2R R4, SR_LANEID ;  /* 0x0000000000047919 */ /* 0x000e620000000000 */
[----:B------:R-:W-:Y:S05]  /*0600*/  WARPSYNC.ALL ;  /* 0x0000000000007948 */ /* 0x000fea0003800000 */
[----:B-1----:R-:W-:-:S05]  /*0610*/  IMAD.SHL.U32 R8, R4, 0x4, RZ ;  /* 0x0000000404087824 */ /* 0x002fca00078e00ff */
[----:B------:R-:W1:Y:S01]  /*0620*/  LDS R9, [R8+UR16] ;  /* 0x0000001008097984 */ /* 0x000e620008000800 */
[----:B------:R-:W-:-:S05]  /*0630*/  IADD3 R4, P1, R8, UR24, RZ ;  /* 0x0000001808047c10 */ /* 0x000fca000ff3e0ff */
[----:B------:R-:W-:-:S05]  /*0640*/  IMAD.X R5, RZ, RZ, UR25, P1 ;  /* 0x00000019ff057e24 */ /* 0x000fca00088e06ff */
[----:B-1----:R1:W2:Y:S01]  /*0650*/  ATOMG.E.EXCH.STRONG.GPU PT, RZ, [R4], R9 ;  /* 0x0000000904ff73a8 */ /* 0x0022a200041ee100 */
[----:B------:R-:W-:-:S04]  /*0660*/  DEPBAR {5,4,3,2,1,0} ;  /* 0x0000003f0000791a */ /* 0x000fc80000000000 */
[----:B------:R1:W-:Y:S01]  /*0670*/  UTMACCTL.IV [UR24] ;  /* 0x00000000180079b9 */ /* 0x0003e20008000000 */
[----:B------:R-:W-:Y:S01]  /*0680*/  NOP ;  /* 0x0000000000007918 */ /* 0x000fe20000000000 */
.L_x_12:
[----:B------:R-:W-:Y:S05]  /*0690*/  @P0 BRA `(.L_x_13) ;  /* 0x00000000000c0947 */ /* 0x000fea0003800000 */
[----:B------:R0:W-:Y:S01]  /*06a0*/  UTMACMDFLUSH ;  /* 0x00000000000079b7 */ /* 0x0001e20000000000 */
[----:B------:R-:W-:Y:S05]  /*06b0*/  @P0 BRA `(.L_x_13) ;  /* 0x0000000000040947 */ /* 0x000fea0003800000 */
[----:B------:R-:W-:-:S04]  /*06c0*/  DEPBAR.LE SB0, 0x0 ;  /* 0x000080000000791a */ /* 0x000fc80000000000 */
.L_x_13:
[----:B------:R-:W-:Y:S05]  /*06d0*/  WARPSYNC.ALL ;  /* 0x0000000000007948 */ /* 0x000fea0003800000 */
[----:B--2---:R-:W-:Y:S06]  /*06e0*/  BAR.SYNC.DEFER_BLOCKING 0x0 ;  /* 0x0000000000007b1d */ /* 0x004fec0000010000 */
[----:B------:R-:W-:Y:S02]  /*06f0*/  BSSY B1, `(.L_x_14) ;  /* 0x000000b000017945 */ /* 0x000fe40003800000 */
[----:B------:R-:W-:Y:S06]  /*0700*/  BAR.SYNC.DEFER_BLOCKING 0x0 ;  /* 0x0000000000007b1d */ /* 0x000fec0000010000 */
[----:B------:R2:W-:Y:S01]  /*0710*/  @!P0 STS [R10], RZ ;  /* 0x000000ff0a008388 */ /* 0x0005e20000000800 */
[----:B------:R-:W-:Y:S01]  /*0720*/  NOP ;  /* 0x0000000000007918 */ /* 0x000fe20000000000 */
[----:B------:R-:W-:Y:S05]  /*0730*/  @P2 BRA `(.L_x_15) ;  /* 0x0000000000182947 */ /* 0x000fea0003800000 */
[----:B-1----:R-:W1:Y:S01]  /*0740*/  LDS R4, [UR16+0x8] ;  /* 0x00000810ff047984 */ /* 0x002e620008000800 */
[----:B------:R-:W3:Y:S01]  /*0750*/  LDC.64 R8, c[0x0][0x218] ;  /* 0x00008600ff087b82 */ /* 0x000ee20000000a00 */
[----:B------:R-:W-:Y:S02]  /*0760*/  IMAD.MOV.U32 R5, RZ, RZ, 0x70 ;  /* 0x00000070ff057424 */ /* 0x000fe400078e00ff */
[----:B---3--:R3:W-:Y:S03]  /*0770*/  STS.64 [UR16], R8 ;  /* 0x00000008ff007988 */ /* 0x0087e60008000a10 */
[----:B-1----:R-:W-:-:S05]  /*0780*/  LOP3.LUT R4, R4, 0x10, R5, 0xd8, !PT ;  /* 0x0000001004047812 */ /* 0x002fca00078ed805 */
[----:B------:R3:W-:Y:S02]  /*0790*/  STS [UR16+0x8], R4 ;  /* 0x00000804ff007988 */ /* 0x0007e40008000810 */
.L_x_15:
[----:B-1----:R-:W-:Y:S05]  /*07a0*/  BSYNC B1 ;  /* 0x0000000000017941 */ /* 0x002fea0003800000 */
.L_x_14:
[----:B------:R-:W-:Y:S04]  /*07b0*/  BSSY B1, `(.L_x_16) ;  /* 0x000000a000017945 */ /* 0x000fe80003800000 */
[----:B------:R-:W-:Y:S05]  /*07c0*/  @P2 BRA `(.L_x_17) ;  /* 0x0000000000202947 */ /* 0x000fea0003800000 */
[----:B---3--:R-:W1:Y:S01]  /*07d0*/  LDS R4, [UR16+0x34] ;  /* 0x00003410ff047984 */ /* 0x008e620008000800 */
[----:B------:R-:W-:Y:S02]  /*07e0*/  IMAD.MOV.U32 R5, RZ, RZ, 0x3f000000 ;  /* 0x3f000000ff057424 */ /* 0x000fe400078e00ff */
[----:B------:R-:W-:Y:S01]  /*07f0*/  @!P2 IMAD.MOV.U32 R8, RZ, RZ, 0x1f ;  /* 0x0000001fff08a424 */ /* 0x000fe200078e00ff */
[----:B------:R-:W3:Y:S02]  /*0800*/  @!P2 LDS R9, [UR16+0x38] ;  /* 0x00003810ff09a984 */ /* 0x000ee40008000800 */
[----:B-1----:R-:W-:Y:S02]  /*0810*/  LOP3.LUT R4, R4, 0xff000000, R5, 0xb8, !PT ;  /* 0xff00000004047812 */ /* 0x002fe400078eb805 */
[----:B---3--:R-:W-:-:S03]  /*0820*/  @!P2 LOP3.LUT R5, R9, 0xff, R8, 0xb8, !PT ;  /* 0x000000ff0905a812 */ /* 0x008fc600078eb808 */
[----:B------:R1:W-:Y:S04]  /*0830*/  STS [UR16+0x34], R4 ;  /* 0x00003404ff007988 */ /* 0x0003e80008000810 */
[----:B------:R1:W-:Y:S02]  /*0840*/  @!P2 STS [UR16+0x38], R5 ;  /* 0x00003805ff00a988 */ /* 0x0003e40008000810 */
.L_x_17:
[----:B------:R-:W-:Y:S05]  /*0850*/  BSYNC B1 ;  /* 0x0000000000017941 */ /* 0x000fea0003800000 */
.L_x_16:
[----:B------:R-:W-:Y:S04]  /*0860*/  BSSY B1, `(.L_x_18) ;  /* 0x0000004000017945 */ /* 0x000fe80003800000 */
[----:B------:R-:W-:Y:S05]  /*0870*/  @P2 BRA `(.L_x_19) ;  /* 0x0000000000082947 */ /* 0x000fea0003800000 */
[----:B------:R4:W-:Y:S04]  /*0880*/  STS [UR16+0x24], R11 ;  /* 0x0000240bff007988 */ /* 0x0009e80008000810 */
[----:B------:R4:W-:Y:S02]  /*0890*/  STS [UR16+0x20], R3 ;  /* 0x00002003ff007988 */ /* 0x0009e40008000810 */
.L_x_19:
[----:B------:R-:W-:Y:S05]  /*08a0*/  BSYNC B1 ;  /* 0x0000000000017941 */ /* 0x000fea0003800000 */
.L_x_18:
[----:B------:R-:W-:Y:S04]  /*08b0*/  BSSY B1, `(.L_x_20) ;  /* 0x000000e000017945 */ /* 0x000fe80003800000 */
[----:B------:R-:W-:Y:S05]  /*08c0*/  @P2 BRA `(.L_x_21) ;  /* 0x0000000000302947 */ /* 0x000fea0003800000 */
[----:B-1----:R-:W1:Y:S01]  /*08d0*/  LDS R5, [UR16+0x34] ;  /* 0x00003410ff057984 */ /* 0x002e620008000800 */
[----:B---3--:R-:W3:Y:S03]  /*08e0*/  LDC.64 R8, c[0x0][0x240] ;  /* 0x00009000ff087b82 */ /* 0x008ee60000000a00 */
[----:B------:R-:W5:Y:S01]  /*08f0*/  LDS R4, [UR16+0x1c] ;  /* 0x00001c10ff047984 */ /* 0x000f620008000800 */
[C---:B---3--:R-:W-:Y:S01]  /*0900*/  SHF.L.U64.HI R9, R8.reuse, 0x1, R9 ;  /* 0x0000000108097819 */ /* 0x048fe20000010209 */
[----:B------:R-:W-:-:S03]  /*0910*/  IMAD.SHL.U32 R8, R8, 0x2, RZ ;  /* 0x0000000208087824 */ /* 0x000fc600078e00ff */
[--C-:B----4-:R-:W-:Y:S02]  /*0920*/  SHF.R.U32.HI R11, RZ, 0x4, R9.reuse ;  /* 0x00000004ff0b7819 */ /* 0x110fe40000011609 */
[----:B------:R-:W-:-:S05]  /*0930*/  SHF.R.U64 R8, R8, 0x4, R9 ;  /* 0x0000000408087819 */ /* 0x000fca0000001209 */
[----:B------:R3:W-:Y:S01]  /*0940*/  STS [UR16+0xc], R8 ;  /* 0x00000c08ff007988 */ /* 0x0007e20008000810 */
[----:B-1----:R-:W-:Y:S02]  /*0950*/  LOP3.LUT R5, R5, 0x7, RZ, 0xb8, !PT ;  /* 0x0000000705057812 */ /* 0x002fe400078eb8ff */
[----:B-----5:R-:W-:-:S03]  /*0960*/  LOP3.LUT R4, R4, 0xf, R11, 0xb8, !PT ;  /* 0x0000000f04047812 */ /* 0x020fc600078eb80b */
[----:B------:R3:W-:Y:S04]  /*0970*/  STS [UR16+0x34], R5 ;  /* 0x00003405ff007988 */ /* 0x0007e80008000810 */
[----:B------:R3:W-:Y:S02]  /*0980*/  STS [UR16+0x1c], R4 ;  /* 0x00001c04ff007988 */ /* 0x0007e40008000810 */
.L_x_21:
[----:B------:R-:W-:Y:S05]  /*0990*/  BSYNC B1 ;  /* 0x0000000000017941 */ /* 0x000fea0003800000 */
.L_x_20:
[----:B------:R-:W-:Y:S04]  /*09a0*/  BSSY B2, `(.L_x_22) ;  /* 0x000001a000027945 */ /* 0x000fe80003800000 */
[----:B------:R-:W-:Y:S04]  /*09b0*/  BSSY B1, `(.L_x_23) ;  /* 0x0000015000017945 */ /* 0x000fe80003800000 */
[----:B------:R-:W-:Y:S05]  /*09c0*/  @P2 BRA `(.L_x_24) ;  /* 0x0000000000202947 */ /* 0x000fea0003800000 */
[----:B-1-3--:R-:W1:Y:S02]  /*09d0*/  LDS R4, [UR16+0x34] ;  /* 0x00003410ff047984 */ /* 0x00ae640008000800 */
[----:B-1----:R-:W-:-:S05]  /*09e0*/  LOP3.LUT R4, R4, 0x38, RZ, 0xb8, !PT ;  /* 0x0000003804047812 */ /* 0x002fca00078eb8ff */
[----:B------:R1:W-:Y:S01]  /*09f0*/  STS [UR16+0x34], R4 ;  /* 0x00003404ff007988 */ /* 0x0003e20008000810 */
[----:B------:R-:W-:Y:S05]  /*0a00*/  @P2 BRA `(.L_x_25) ;  /* 0x0000000000202947 */ /* 0x000fea0003800000 */
[----:B-1----:R-:W1:Y:S01]  /*0a10*/  LDS R4, [UR16+0x8] ;  /* 0x00000810ff047984 */ /* 0x002e620008000800 */
[----:B------:R-:W-:-:S05]  /*0a20*/  IMAD.MOV.U32 R5, RZ, RZ, 0x780 ;  /* 0x00000780ff057424 */ /* 0x000fca00078e00ff */
[----:B-1----:R-:W-:-:S05]  /*0a30*/  LOP3.LUT R4, R4, 0x500, R5, 0xd8, !PT ;  /* 0x0000050004047812 */ /* 0x002fca00078ed805 */
[----:B------:R5:W-:Y:S02]  /*0a40*/  STS [UR16+0x8], R4 ;  /* 0x00000804ff007988 */ /* 0x000be40008000810 */
.L_x_24:
[----:B------:R-:W-:Y:S05]  /*0a50*/  @P2 BRA `(.L_x_26) ;  /* 0x0000000000282947 */ /* 0x000fea0003800000 */
[----:B-1-3-5:R-:W1:Y:S02]  /*0a60*/  LDS R4, [UR16+0x8] ;  /* 0x00000810ff047984 */ /* 0x02ae640008000800 */
[----:B-1----:R-:W-:-:S05]  /*0a70*/  LOP3.LUT R4, R4, 0x1800, RZ, 0xb8, !PT ;  /* 0x0000180004047812 */ /* 0x002fca00078eb8ff */
[----:B------:R3:W-:Y:S02]  /*0a80*/  STS [UR16+0x8], R4 ;  /* 0x00000804ff007988 */ /* 0x0007e40008000810 */
.L_x_25:
[----:B------:R-:W-:Y:S05]  /*0a90*/  @P2 BREAK B1 ;  /* 0x0000000000012942 */ /* 0x000fea0003800000 */
[----:B------:R-:W-:Y:S05]  /*0aa0*/  @P2 BRA `(.L_x_27) ;  /* 0x0000000000242947 */ /* 0x000fea0003800000 */
[----:B-1-3--:R-:W1:Y:S01]  /*0ab0*/  LDS R4, [UR16+0x8] ;  /* 0x00000810ff047984 */ /* 0x00ae620008000800 */
[----:B------:R-:W-:-:S05]  /*0ac0*/  IMAD.MOV.U32 R5, RZ, RZ, 0x6000 ;  /* 0x00006000ff057424 */ /* 0x000fca00078e00ff */
[----:B-1----:R-:W-:-:S04]  /*0ad0*/  LOP3.LUT R4, R4, 0x6000, R5, 0xd8, !PT ;  /* 0x0000600004047812 */ /* 0x002fc800078ed805 */
[----:B------:R-:W-:-:S05]  /*0ae0*/  LOP3.LUT R4, R4, 0x400000, RZ, 0xb8, !PT ;  /* 0x0040000004047812 */ /* 0x000fca00078eb8ff */
[----:B------:R1:W-:Y:S02]  /*0af0*/  STS [UR16+0x8], R4 ;  /* 0x00000804ff007988 */ /* 0x0003e40008000810 */
.L_x_26:
[----:B------:R-:W-:Y:S05]  /*0b00*/  BSYNC B1 ;  /* 0x0000000000017941 */ /* 0x000fea0003800000 */
.L_x_23:
[----:B-1-3-5:R-:W1:Y:S02]  /*0b10*/  @!P2 LDS R4, [UR16+0x8] ;  /* 0x00000810ff04a984 */ /* 0x02ae640008000800 */
[----:B-1----:R-:W-:-:S05]  /*0b20*/  @!P2 LOP3.LUT R4, R4, 0x8000, RZ, 0xb8, !PT ;  /* 0x000080000404a812 */ /* 0x002fca00078eb8ff */
[----:B------:R5:W-:Y:S02]  /*0b30*/  @!P2 STS [UR16+0x8], R4 ;  /* 0x00000804ff00a988 */ /* 0x000be40008000810 */
.L_x_27:
[----:B------:R-:W-:Y:S05]  /*0b40*/  BSYNC B2 ;  /* 0x0000000000027941 */ /* 0x000fea0003800000 */
.L_x_22:
[----:B------:R-:W-:Y:S05]  /*0b50*/  WARPSYNC.ALL ;  /* 0x0000000000007948 */ /* 0x000fea0003800000 */
[----:B------:R-:W-:-:S04]  /*0b60*/  UIADD3 UR27, UR5, 0x80, URZ ;  /* 0x00000080051b7890 */ /* 0x000fc8000fffe03f */
[----:B------:R-:W-:-:S04]  /*0b70*/  UIADD3 UR26, UP0, UR27, UR28, URZ ;  /* 0x0000001c1b1a7290 */ /* 0x000fc8000ff1e03f */
[----:B------:R-:W-:Y:S01]  /*0b80*/  ULEA.HI.X.SX32 UR27, UR27, UR29, 0x1, UP0 ;  /* 0x0000001d1b1b7291 */ /* 0x000fe200080f0e3f */
[----:B------:R-:W-:Y:S11]  /*0b90*/  @P0 BRA `(.L_x_28) ;  /* 0x0000000000280947 */ /* 0x000ff60003800000 */
[----:B-1-3-5:R-:W1:Y:S01]  /*0ba0*/  S2R R4, SR_LANEID ;  /* 0x0000000000047919 */ /* 0x02ae620000000000 */
[----:B------:R-:W-:Y:S05]  /*0bb0*/  WARPSYNC.ALL ;  /* 0x0000000000007948 */ /* 0x000fea0003800000 */
[----:B-1----:R-:W-:-:S05]  /*0bc0*/  IMAD.SHL.U32 R8, R4, 0x4, RZ ;  /* 0x0000000404087824 */ /* 0x002fca00078e00ff */
[----:B------:R-:W1:Y:S01]  /*0bd0*/  LDS R9, [R8+UR16] ;  /* 0x0000001008097984 */ /* 0x000e620008000800 */
[----:B------:R-:W-:-:S05]  /*0be0*/  IADD3 R4, P1, R8, UR26, RZ ;  /* 0x0000001a08047c10 */ /* 0x000fca000ff3e0ff */
[----:B------:R-:W-:-:S05]  /*0bf0*/  IMAD.X R5, RZ, RZ, UR27, P1 ;  /* 0x0000001bff057e24 */ /* 0x000fca00088e06ff */
[----:B-1----:R1:W3:Y:S01]  /*0c00*/  ATOMG.E.EXCH.STRONG.GPU PT, RZ, [R4], R9 ;  /* 0x0000000904ff73a8 */ /* 0x0022e200041ee100 */
[----:B------:R-:W-:-:S04]  /*0c10*/  DEPBAR {5,4,3,2,1,0} ;  /* 0x0000003f0000791a */ /* 0x000fc80000000000 */
[----:B------:R1:W-:Y:S01]  /*0c20*/  UTMACCTL.IV [UR26] ;  /* 0x000000001a0079b9 */ /* 0x0003e20008000000 */
[----:B------:R-:W-:Y:S01]  /*0c30*/  NOP ;  /* 0x0000000000007918 */ /* 0x000fe20000000000 */
.L_x_28:
[----:B------:R-:W-:Y:S05]  /*0c40*/  @P0 BRA `(.L_x_29) ;  /* 0x00000000000c0947 */ /* 0x000fea0003800000 */
[----:B------:R0:W-:Y:S01]  /*0c50*/  UTMACMDFLUSH ;  /* 0x00000000000079b7 */ /* 0x0001e20000000000 */
[----:B------:R-:W-:Y:S05]  /*0c60*/  @P0 BRA `(.L_x_29) ;  /* 0x0000000000040947 */ /* 0x000fea0003800000 */
[----:B------:R-:W-:-:S04]  /*0c70*/  DEPBAR.LE SB0, 0x0 ;  /* 0x000080000000791a */ /* 0x000fc80000000000 */
.L_x_29:
[----:B------:R-:W-:Y:S05]  /*0c80*/  WARPSYNC.ALL ;  /* 0x0000000000007948 */ /* 0x000fea0003800000 */
[----:B---3--:R-:W-:Y:S06]  /*0c90*/  BAR.SYNC.DEFER_BLOCKING 0x0 ;  /* 0x0000000000007b1d */ /* 0x008fec0000010000 */
[----:B------:R-:W-:Y:S02]  /*0ca0*/  BSSY B2, `(.L_x_30) ;  /* 0x000000b000027945 */ /* 0x000fe40003800000 */
[----:B------:R-:W-:Y:S06]  /*0cb0*/  BAR.SYNC.DEFER_BLOCKING 0x0 ;  /* 0x0000000000007b1d */ /* 0x000fec0000010000 */
[----:B------:R3:W-:Y:S01]  /*0cc0*/  @!P0 STS [R10], RZ ;  /* 0x000000ff0a008388 */ /* 0x0007e20000000800 */
[----:B------:R-:W-:Y:S01]  /*0cd0*/  NOP ;  /* 0x0000000000007918 */ /* 0x000fe20000000000 */
[----:B------:R-:W-:Y:S05]  /*0ce0*/  @P2 BRA `(.L_x_31) ;  /* 0x0000000000182947 */ /* 0x000fea0003800000 */
[----:B-1---5:R-:W1:Y:S01]  /*0cf0*/  LDS R4, [UR16+0x8] ;  /* 0x00000810ff047984 */ /* 0x022e620008000800 */
[----:B------:R-:W5:Y:S01]  /*0d00*/  LDC.64 R8, c[0x0][0x220] ;  /* 0x00008800ff087b82 */ /* 0x000f620000000a00 */
[----:B------:R-:W-:Y:S02]  /*0d10*/  IMAD.MOV.U32 R5, RZ, RZ, 0x70 ;  /* 0x00000070ff057424 */ /* 0x000fe400078e00ff */
[----:B-----5:R5:W-:Y:S03]  /*0d20*/  STS.64 [UR16], R8 ;  /* 0x00000008ff007988 */ /* 0x020be60008000a10 */
[----:B-1----:R-:W-:-:S05]  /*0d30*/  LOP3.LUT R4, R4, 0x10, R5, 0xd8, !PT ;  /* 0x0000001004047812 */ /* 0x002fca00078ed805 */
[----:B------:R5:W-:Y:S02]  /*0d40*/  STS [UR16+0x8], R4 ;  /* 0x00000804ff007988 */ /* 0x000be40008000810 */
.L_x_31:
[----:B-1----:R-:W-:Y:S05]  /*0d50*/  BSYNC B2 ;  /* 0x0000000000027941 */ /* 0x002fea0003800000 */
.L_x_30:
[----:B------:R-:W-:Y:S04]  /*0d60*/  BSSY B3, `(.L_x_32) ;  /* 0x0000011000037945 */ /* 0x000fe80003800000 */
[----:B------:R-:W-:Y:S04]  /*0d70*/  BSSY B2, `(.L_x_33) ;  /* 0x000000e000027945 */ /* 0x000fe80003800000 */
[----:B------:R-:W-:Y:S05]  /*0d80*/  @P2 BRA `(.L_x_34) ;  /* 0x0000000000242947 */ /* 0x000fea0003800000 */
[----:B-----5:R-:W1:Y:S01]  /*0d90*/  LDS R4, [UR16+0x34] ;  /* 0x00003410ff047984 */ /* 0x020e620008000800 */
[----:B------:R-:W-:-:S05]  /*0da0*/  IMAD.MOV.U32 R5, RZ, RZ, 0x3f000000 ;  /* 0x3f000000ff057424 */ /* 0x000fca00078e00ff */
[----:B-1----:R-:W-:-:S05]  /*0db0*/  LOP3.LUT R4, R4, 0xff000000, R5, 0xb8, !PT ;  /* 0xff00000004047812 */ /* 0x002fca00078eb805 */
[----:B------:R1:W-:Y:S01]  /*0dc0*/  STS [UR16+0x34], R4 ;  /* 0x00003404ff007988 */ /* 0x0003e20008000810 */
[----:B------:R-:W-:Y:S05]  /*0dd0*/  @P2 BRA `(.L_x_35) ;  /* 0x00000000001c2947 */ /* 0x000fea0003800000 */
[----:B-1----:R-:W1:Y:S01]  /*0de0*/  LDS R4, [UR16+0x38] ;  /* 0x00003810ff047984 */ /* 0x002e620008000800 */
[----:B------:R-:W-:-:S05]  /*0df0*/  IMAD.MOV.U32 R5, RZ, RZ, 0x3f ;  /* 0x0000003fff057424 */ /* 0x000fca00078e00ff */
[----:B-1----:R-:W-:-:S05]  /*0e00*/  LOP3.LUT R4, R4, 0xff, R5, 0xb8, !PT ;  /* 0x000000ff04047812 */ /* 0x002fca00078eb805 */
[----:B------:R1:W-:Y:S02]  /*0e10*/  STS [UR16+0x38], R4 ;  /* 0x00003804ff007988 */ /* 0x0003e40008000810 */
.L_x_34:
[----:B------:R-:W-:Y:S05]  /*0e20*/  @P2 BREAK B2 ;  /* 0x0000000000022942 */ /* 0x000fea0003800000 */
[----:B------:R-:W-:Y:S05]  /*0e30*/  @P2 BRA `(.L_x_36) ;  /* 0x00000000000c2947 */ /* 0x000fea0003800000 */
[----:B------:R1:W-:Y:S02]  /*0e40*/  STS [UR16+0x20], R3 ;  /* 0x00002003ff007988 */ /* 0x0003e40008000810 */
.L_x_35:
[----:B------:R-:W-:Y:S05]  /*0e50*/  BSYNC B2 ;  /* 0x0000000000027941 */ /* 0x000fea0003800000 */
.L_x_33:
[----:B------:R1:W-:Y:S02]  /*0e60*/  @!P2 STS [UR16+0x24], R2 ;  /* 0x00002402ff00a988 */ /* 0x0003e40008000810 */
.L_x_36:
[----:B------:R-:W-:Y:S05]  /*0e70*/  BSYNC B3 ;  /* 0x0000000000037941 */ /* 0x000fea0003800000 */
.L_x_32:
[----:B------:R-:W-:Y:S05]  /*0e80*/  WARPSYNC.ALL ;  /* 0x0000000000007948 */ /* 0x000fea0003800000 */
[----:B------:R-:W-:Y:S04]  /*0e90*/  BSSY B3, `(.L_x_37) ;  /* 0x000000e000037945 */ /* 0x000fe80003800000 */
[----:B------:R-:W-:Y:S05]  /*0ea0*/  @P2 BRA `(.L_x_38) ;  /* 0x0000000000302947 */ /* 0x000fea0003800000 */
[----:B-1--4-:R-:W1:Y:S01]  /*0eb0*/  LDS R3, [UR16+0x34] ;  /* 0x00003410ff037984 */ /* 0x012e620008000800 */
[----:B-----5:R-:W4:Y:S03]  /*0ec0*/  LDC.64 R4, c[0x0][0x248] ;  /* 0x00009200ff047b82 */ /* 0x020f260000000a00 */
[----:B------:R-:W5:Y:S01]  /*0ed0*/  LDS R2, [UR16+0x1c] ;  /* 0x00001c10ff027984 */ /* 0x000f620008000800 */
[C---:B----4-:R-:W-:Y:S01]  /*0ee0*/  SHF.L.U64.HI R5, R4.reuse, 0x1, R5 ;  /* 0x0000000104057819 */ /* 0x050fe20000010205 */
[----:B------:R-:W-:-:S03]  /*0ef0*/  IMAD.SHL.U32 R4, R4, 0x2, RZ ;  /* 0x0000000204047824 */ /* 0x000fc600078e00ff */
[--C-:B------:R-:W-:Y:S02]  /*0f00*/  SHF.R.U32.HI R9, RZ, 0x4, R5.reuse ;  /* 0x00000004ff097819 */ /* 0x100fe40000011605 */
[----:B------:R-:W-:-:S05]  /*0f10*/  SHF.R.U64 R4, R4, 0x4, R5 ;  /* 0x0000000404047819 */ /* 0x000fca0000001205 */
[----:B------:R4:W-:Y:S01]  /*0f20*/  STS [UR16+0xc], R4 ;  /* 0x00000c04ff007988 */ /* 0x0009e20008000810 */
[----:B-1----:R-:W-:Y:S02]  /*0f30*/  LOP3.LUT R3, R3, 0x7, RZ, 0xb8, !PT ;  /* 0x0000000703037812 */ /* 0x002fe400078eb8ff */
[----:B-----5:R-:W-:-:S03]  /*0f40*/  LOP3.LUT R2, R2, 0xf, R9, 0xb8, !PT ;  /* 0x0000000f02027812 */ /* 0x020fc600078eb809 */
[----:B------:R4:W-:Y:S04]  /*0f50*/  STS [UR16+0x34], R3 ;  /* 0x00003403ff007988 */ /* 0x0009e80008000810 */
[----:B------:R4:W-:Y:S02]  /*0f60*/  STS [UR16+0x1c], R2 ;  /* 0x00001c02ff007988 */ /* 0x0009e40008000810 */
.L_x_38:
[----:B------:R-:W-:Y:S05]  /*0f70*/  BSYNC B3 ;  /* 0x0000000000037941 */ /* 0x000fea0003800000 */
.L_x_37:
[----:B------:R-:W-:Y:S04]  /*0f80*/  BSSY B3, `(.L_x_39) ;  /* 0x000001a000037945 */ /* 0x000fe80003800000 */
[----:B------:R-:W-:Y:S04]  /*0f90*/  BSSY B4, `(.L_x_40) ;  /* 0x0000015000047945 */ /* 0x000fe80003800000 */
[----:B------:R-:W-:Y:S05]  /*0fa0*/  @P2 BRA `(.L_x_41) ;  /* 0x0000000000202947 */ /* 0x000fea0003800000 */
[----:B-1--4-:R-:W1:Y:S02]  /*0fb0*/  LDS R2, [UR16+0x34] ;  /* 0x00003410ff027984 */ /* 0x012e640008000800 */
[----:B-1----:R-:W-:-:S05]  /*0fc0*/  LOP3.LUT R2, R2, 0x38, RZ, 0xb8, !PT ;  /* 0x0000003802027812 */ /* 0x002fca00078eb8ff */
[----:B------:R1:W-:Y:S01]  /*0fd0*/  STS [UR16+0x34], R2 ;  /* 0x00003402ff007988 */ /* 0x0003e20008000810 */
[----:B------:R-:W-:Y:S05]  /*0fe0*/  @P2 BRA `(.L_x_42) ;  /* 0x0000000000202947 */ /* 0x000fea0003800000 */
[----:B-1----:R-:W1:Y:S01]  /*0ff0*/  LDS R2, [UR16+0x8] ;  /* 0x00000810ff027984 */ /* 0x002e620008000800 */
[----:B------:R-:W-:-:S05]  /*1000*/  IMAD.MOV.U32 R3, RZ, RZ, 0x780 ;  /* 0x00000780ff037424 */ /* 0x000fca00078e00ff */
[----:B-1----:R-:W-:-:S05]  /*1010*/  LOP3.LUT R2, R2, 0x500, R3, 0xd8, !PT ;  /* 0x0000050002027812 */ /* 0x002fca00078ed803 */
[----:B------:R1:W-:Y:S02]  /*1020*/  STS [UR16+0x8], R2 ;  /* 0x00000802ff007988 */ /* 0x0003e40008000810 */
.L_x_41:
[----:B------:R-:W-:Y:S05]  /*1030*/  @P2 BRA `(.L_x_43) ;  /* 0x0000000000282947 */ /* 0x000fea0003800000 */
[----:B-1--4-:R-:W1:Y:S02]  /*1040*/  LDS R2, [UR16+0x8] ;  /* 0x00000810ff027984 */ /* 0x012e640008000800 */
[----:B-1----:R-:W-:-:S05]  /*1050*/  LOP3.LUT R2, R2, 0x1800, RZ, 0xb8, !PT ;  /* 0x0000180002027812 */ /* 0x002fca00078eb8ff */
[----:B------:R4:W-:Y:S02]  /*1060*/  STS [UR16+0x8], R2 ;  /* 0x00000802ff007988 */ /* 0x0009e40008000810 */
.L_x_42:
[----:B------:R-:W-:Y:S05]  /*1070*/  @P2 BREAK B4 ;  /* 0x0000000000042942 */ /* 0x000fea0003800000 */
[----:B------:R-:W-:Y:S05]  /*1080*/  @P2 BRA `(.L_x_44) ;  /* 0x0000000000242947 */ /* 0x000fea0003800000 */
[----:B-1--4-:R-:W1:Y:S01]  /*1090*/  LDS R2, [UR16+0x8] ;  /* 0x00000810ff027984 */ /* 0x012e620008000800 */
[----:B------:R-:W-:-:S05]  /*10a0*/  IMAD.MOV.U32 R3, RZ, RZ, 0x6000 ;  /* 0x00006000ff037424 */ /* 0x000fca00078e00ff */
[----:B-1----:R-:W-:-:S04]  /*10b0*/  LOP3.LUT R2, R2, 0x6000, R3, 0xd8, !PT ;  /* 0x0000600002027812 */ /* 0x002fc800078ed803 */
[----:B------:R-:W-:-:S05]  /*10c0*/  LOP3.LUT R2, R2, 0x400000, RZ, 0xb8, !PT ;  /* 0x0040000002027812 */ /* 0x000fca00078eb8ff */
[----:B------:R1:W-:Y:S02]  /*10d0*/  STS [UR16+0x8], R2 ;  /* 0x00000802ff007988 */ /* 0x0003e40008000810 */
.L_x_43:
[----:B------:R-:W-:Y:S05]  /*10e0*/  BSYNC B4 ;  /* 0x0000000000047941 */ /* 0x000fea0003800000 */
.L_x_40:
[----:B-1--4-:R-:W1:Y:S02]  /*10f0*/  @!P2 LDS R2, [UR16+0x8] ;  /* 0x00000810ff02a984 */ /* 0x012e640008000800 */
[----:B-1----:R-:W-:-:S05]  /*1100*/  @!P2 LOP3.LUT R2, R2, 0x8000, RZ, 0xb8, !PT ;  /* 0x000080000202a812 */ /* 0x002fca00078eb8ff */
[----:B------:R1:W-:Y:S02]  /*1110*/  @!P2 STS [UR16+0x8], R2 ;  /* 0x00000802ff00a988 */ /* 0x0003e40008000810 */
.L_x_44:
[----:B------:R-:W-:Y:S05]  /*1120*/  BSYNC B3 ;  /* 0x0000000000037941 */ /* 0x000fea0003800000 */
.L_x_39:
[----:B------:R-:W-:Y:S05]  /*1130*/  WARPSYNC.ALL ;  /* 0x0000000000007948 */ /* 0x000fea0003800000 */
[----:B------:R-:W-:-:S04]  /*1140*/  UIADD3 UR5, UR5, 0x100, URZ ;  /* 0x0000010005057890 */ /* 0x000fc8000fffe03f */
[----:B------:R-:W-:-:S04]  /*1150*/  UIADD3 UR28, UP0, UR5, UR28, URZ ;  /* 0x0000001c051c7290 */ /* 0x000fc8000ff1e03f */
[----:B------:R-:W-:Y:S01]  /*1160*/  ULEA.HI.X.SX32 UR29, UR5, UR29, 0x1, UP0 ;  /* 0x0000001d051d7291 */ /* 0x000fe200080f0e3f */
[----:B------:R-:W-:Y:S11]  /*1170*/  @P0 BRA `(.L_x_45) ;  /* 0x0000000000280947 */ /* 0x000ff60003800000 */
[----:B-1--4-:R-:W5:Y:S01]  /*1180*/  S2R R2, SR_LANEID ;  /* 0x0000000000027919 */ /* 0x012f620000000000 */
[----:B------:R-:W-:Y:S05]  /*1190*/  WARPSYNC.ALL ;  /* 0x0000000000007948 */ /* 0x000fea0003800000 */
[----:B-----5:R-:W-:-:S05]  /*11a0*/  IMAD.SHL.U32 R4, R2, 0x4, RZ ;  /* 0x0000000402047824 */ /* 0x020fca00078e00ff */
[----:B------:R-:W1:Y:S01]  /*11b0*/  LDS R5, [R4+UR16] ;  /* 0x0000001004057984 */ /* 0x000e620008000800 */
[----:B------:R-:W-:-:S05]  /*11c0*/  IADD3 R2, P1, R4, UR28, RZ ;  /* 0x0000001c04027c10 */ /* 0x000fca000ff3e0ff */
[----:B------:R-:W-:-:S05]  /*11d0*/  IMAD.X R3, RZ, RZ, UR29, P1 ;  /* 0x0000001dff037e24 */ /* 0x000fca00088e06ff */
[----:B-1----:R1:W4:Y:S01]  /*11e0*/  ATOMG.E.EXCH.STRONG.GPU PT, RZ, [R2], R5 ;  /* 0x0000000502ff73a8 */ /* 0x00232200041ee100 */
[----:B------:R-:W-:-:S04]  /*11f0*/  DEPBAR {5,4,3,2,1,0} ;  /* 0x0000003f0000791a */ /* 0x000fc80000000000 */
[----:B------:R1:W-:Y:S01]  /*1200*/  UTMACCTL.IV [UR28] ;  /* 0x000000001c0079b9 */ /* 0x0003e20008000000 */
[----:B------:R-:W-:Y:S01]  /*1210*/  NOP ;  /* 0x0000000000007918 */ /* 0x000fe20000000000 */
.L_x_45:
[----:B------:R-:W-:Y:S05]  /*1220*/  @P0 BRA `(.L_x_46) ;  /* 0x00000000000c0947 */ /* 0x000fea0003800000 */
[----:B------:R0:W-:Y:S01]  /*1230*/  UTMACMDFLUSH ;  /* 0x00000000000079b7 */ /* 0x0001e20000000000 */
[----:B------:R-:W-:Y:S05]  /*1240*/  @P0 BRA `(.L_x_46) ;  /* 0x0000000000040947 */ /* 0x000fea0003800000 */
[----:B------:R-:W-:-:S04]  /*1250*/  DEPBAR.LE SB0, 0x0 ;  /* 0x000080000000791a */ /* 0x000fc80000000000 */
.L_x_46:
[----:B------:R-:W-:Y:S05]  /*1260*/  WARPSYNC.ALL ;  /* 0x0000000000007948 */ /* 0x000fea0003800000 */
[----:B----4-:R-:W-:Y:S01]  /*1270*/  BAR.SYNC.DEFER_BLOCKING 0x0 ;  /* 0x0000000000007b1d */ /* 0x010fe20000010000 */
[----:B------:R-:W-:Y:S01]  /*1280*/  ISETP.GE.AND P0, PT, R7, 0x1, PT ;  /* 0x000000010700780c */ /* 0x000fe20003f06270 */
[----:B------:R-:W-:Y:S01]  /*1290*/  USHF.L.U32 UR14, UR31, 0x6, URZ ;  /* 0x000000061f0e7899 */ /* 0x000fe2000800063f */
[----:B------:R-:W-:Y:S02]  /*12a0*/  CS2R R24, SRZ ;  /* 0x0000000000187805 */ /* 0x000fe4000001ff00 */
[----:B------:R-:W-:-:S02]  /*12b0*/  CS2R R26, SRZ ;  /* 0x00000000001a7805 */ /* 0x000fc4000001ff00 */
[----:B------:R-:W-:Y:S01]  /*12c0*/  CS2R R28, SRZ ;  /* 0x00000000001c7805 */ /* 0x000fe2000001ff00 */
[----:B------:R-:W-:Y:S01]  /*12d0*/  VOTEU.ALL UP0, P2 ;  /* 0x00000000003f7886 */ /* 0x000fe20001000000 */
[----:B------:R-:W-:Y:S01]  /*12e0*/  UMOV UR6, 0x1 ;  /* 0x0000000100067882 */ /* 0x000fe20000000000 */
[----:B------:R-:W-:Y:S01]  /*12f0*/  VOTEU.ALL UP1, P2 ;  /* 0x00000000003f7886 */ /* 0x000fe20001020000 */
[----:B------:R-:W-:Y:S01]  /*1300*/  VOTEU.ALL UP2, P2 ;  /* 0x00000000003f7886 */ /* 0x000fe20001040000 */
[----:B------:R-:W-:Y:S01]  /*1310*/  VOTEU.ALL UP3, P2 ;  /* 0x00000000003f7886 */ /* 0x000fe20001060000 */
[----:B------:R-:W-:-:S04]  /*1320*/  @!UP0 UIADD3 UR8, -UR6, 0x100000, URZ ;  /* 0x0010000006088890 */ /* 0x000fc8000fffe13f */
[----:B------:R-:W-:Y:S02]  /*1330*/  @!UP0 USHF.L.U32 UR9, UR8, 0xb, URZ ;  /* 0x0000000b08098899 */ /* 0x000fe4000800063f */
[----:B------:R-:W-:Y:S01]  /*1340*/  @!UP0 USHF.L.U32 UR8, UR8, 0x1, URZ ;  /* 0x0000000108088899 */ /* 0x000fe2000800063f */
[----:B------:R-:W-:Y:S01]  /*1350*/  CS2R R30, SRZ ;  /* 0x00000000001e7805 */ /* 0x000fe2000001ff00 */
        /* <DEDUP_REMOVED lines=12> */
[----:B------:R-:W-:Y:S01]  /*1420*/  VOTEU.ALL UP0, P2 ;  /* 0x00000000003f7886 */ /* 0x000fe20001000000 */
[----:B------:R-:W-:Y:S01]  /*1430*/  CS2R R38, SRZ ;  /* 0x0000000000267805 */ /* 0x000fe2000001ff00 */
[----:B------:R-:W4:Y:S03]  /*1440*/  FENCE.VIEW.ASYNC.S ;  /* 0x00000000000073c6 */ /* 0x000f260000000000 */
[----:B----4-:R-:W4:Y:S02]  /*1450*/  @!UP0 SYNCS.EXCH.64 URZ, [UR16+0x8000], UR8 ;  /* 0x00800008103f85b2 */ /* 0x010f240008000100 */
[----:B----4-:R-:W-:Y:S06]  /*1460*/  BAR.SYNC.DEFER_BLOCKING 0x0 ;  /* 0x0000000000007b1d */ /* 0x010fec0000010000 */
[----:B------:R4:W2:Y:S02]  /*1470*/  @!UP1 SYNCS.EXCH.64 URZ, [UR16+0x8008], UR10 ;  /* 0x0080080a103f95b2 */ /* 0x0008a40008000100 */
[----:B--2---:R-:W-:Y:S01]  /*1480*/  BAR.SYNC.DEFER_BLOCKING 0x0 ;  /* 0x0000000000007b1d */ /* 0x004fe20000010000 */
[----:B----4-:R-:W-:-:S05]  /*1490*/  USHF.L.U32 UR11, UR32, 0x6, URZ ;  /* 0x00000006200b7899 */ /* 0x010fca000800063f */
[----:B------:R2:W4:Y:S02]  /*14a0*/  @!UP2 SYNCS.EXCH.64 URZ, [UR16+0x8010], UR12 ;  /* 0x0080100c103fa5b2 */ /* 0x0005240008000100 */
[----:B----4-:R-:W-:Y:S06]  /*14b0*/  BAR.SYNC.DEFER_BLOCKING 0x0 ;  /* 0x0000000000007b1d */ /* 0x010fec0000010000 */
[----:B------:R2:W4:Y:S01]  /*14c0*/  @!UP3 SYNCS.EXCH.64 URZ, [UR16+0x8018], UR6 ;  /* 0x00801806103fb5b2 */ /* 0x0005220008000100 */
[----:B------:R-:W-:Y:S05]  /*14d0*/  @!P0 BRA `(.L_x_47) ;  /* 0x0000000400308947 */ /* 0x000fea0003800000 */
[----:B-----5:R-:W5:Y:S01]  /*14e0*/  LDC R4, c[0x0][0x230] ;  /* 0x00008c00ff047b82 */ /* 0x020f620000000800 */
[----:B-1----:R-:W-:Y:S02]  /*14f0*/  SHF.R.U32.HI R2, RZ, 0x5, R0 ;  /* 0x00000005ff027819 */ /* 0x002fe40000011600 */
[----:B------:R-:W-:Y:S02]  /*1500*/  CS2R R24, SRZ ;  /* 0x0000000000187805 */ /* 0x000fe4000001ff00 */
[----:B------:R-:W-:Y:S02]  /*1510*/  CS2R R26, SRZ ;  /* 0x00000000001a7805 */ /* 0x000fe4000001ff00 */
[----:B------:R-:W-:Y:S02]  /*1520*/  CS2R R28, SRZ ;  /* 0x00000000001c7805 */ /* 0x000fe4000001ff00 */
[----:B------:R-:W-:Y:S02]  /*1530*/  R2UR UR33, R2 ;  /* 0x00000000022172ca */ /* 0x000fe400000e0000 */
[----:B------:R-:W-:-:S02]  /*1540*/  CS2R R30, SRZ ;  /* 0x00000000001e7805 */ /* 0x000fc4000001ff00 */
[----:B------:R-:W-:Y:S02]  /*1550*/  CS2R R32, SRZ ;  /* 0x0000000000207805 */ /* 0x000fe4000001ff00 */
[----:B------:R-:W-:Y:S02]  /*1560*/  CS2R R34, SRZ ;  /* 0x0000000000227805 */ /* 0x000fe4000001ff00 */
[----:B------:R-:W-:Y:S02]  /*1570*/  CS2R R36, SRZ ;  /* 0x0000000000247805 */ /* 0x000fe4000001ff00 */
[----:B------:R-:W-:Y:S01]  /*1580*/  CS2R R38, SRZ ;  /* 0x0000000000267805 */ /* 0x000fe2000001ff00 */
[----:B------:R-:W-:Y:S01]  /*1590*/  UMOV UR5, URZ ;  /* 0x0000003f00057c82 */ /* 0x000fe20008000000 */
[----:B------:R-:W-:-:S05]  /*15a0*/  UMOV UR10, URZ ;  /* 0x0000003f000a7c82 */ /* 0x000fca0008000000 */
.L_x_49:
[----:B----4-:R-:W-:Y:S01]  /*15b0*/  BAR.SYNC.DEFER_BLOCKING 0x0 ;  /* 0x0000000000007b1d */ /* 0x010fe20000010000 */
[----:B------:R-:W-:Y:S01]  /*15c0*/  ULEA UR34, UR5, UR16, 0x3 ;  /* 0x0000001005227291 */ /* 0x000fe2000f8e183f */
[----:B------:R-:W-:Y:S01]  /*15d0*/  @!P2 IMAD.MOV.U32 R3, RZ, RZ, 0x2000 ;  /* 0x00002000ff03a424 */ /* 0x000fe200078e00ff */
[----:B------:R-:W-:Y:S01]  /*15e0*/  ELECT P1, URZ, PT ;  /* 0x00000000003f782f */ /* 0x000fe20003820000 */
[----:B------:R-:W-:Y:S01]  /*15f0*/  IMAD.U32 R2, RZ, RZ, UR4 ;  /* 0x00000004ff027e24 */ /* 0x000fe2000f8e00ff */
[----:B------:R-:W-:Y:S02]  /*1600*/  ULEA UR8, UR5, UR16, 0xc ;  /* 0x0000001005087291 */ /* 0x000fe4000f8e603f */
[----:B------:R-:W-:Y:S02]  /*1610*/  ISETP.LT.U32.AND P1, PT, R6, 0x20, P1 ;  /* 0x000000200600780c */ /* 0x000fe40000f21070 */
[----:B------:R-:W-:Y:S02]  /*1620*/  ELECT P0, URZ, PT ;  /* 0x00000000003f782f */ /* 0x000fe40003800000 */
[----:B------:R-:W-:Y:S01]  /*1630*/  SHF.L.U32 R2, R2, 0x1f, RZ ;  /* 0x0000001f02027819 */ /* 0x000fe200000006ff */
[----:B--2---:R-:W-:Y:S01]  /*1640*/  UIADD3 UR12, UR8, 0x4000, URZ ;  /* 0x00004000080c7890 */ /* 0x004fe2000fffe03f */
[----:B------:R-:W-:Y:S01]  /*1650*/  ISETP.LT.U32.AND P0, PT, R6, 0x20, P0 ;  /* 0x000000200600780c */ /* 0x000fe20000701070 */
[----:B------:R-:W-:Y:S01]  /*1660*/  UMOV UR15, UR10 ;  /* 0x0000000a000f7c82 */ /* 0x000fe20008000000 */
[----:B------:R-:W-:-:S02]  /*1670*/  ULOP3.LUT UR17, UR33, 0x4, URZ, 0xc0, !UPT ;  /* 0x0000000421117892 */ /* 0x000fc4000f8ec03f */
[----:B------:R-:W-:Y:S02]  /*1680*/  USHF.R.U32.HI UR21, URZ, 0x4, UR8 ;  /* 0x000000043f157899 */ /* 0x000fe40008011608 */
[----:B------:R-:W-:Y:S01]  /*1690*/  ULEA.HI UR20, UR12, UR17, URZ, 0x1c ;  /* 0x000000110c147291 */ /* 0x000fe2000f8fe03f */
[----:B------:R-:W-:Y:S01]  /*16a0*/  VOTEU.ANY UP0, P1 ;  /* 0x00000000003f7886 */ /* 0x000fe20000800100 */
[----:B------:R-:W-:Y:S01]  /*16b0*/  VOTEU.ANY UP2, P1 ;  /* 0x00000000003f7886 */ /* 0x000fe20000840100 */
[----:B------:R-:W-:Y:S01]  /*16c0*/  USGXT.U32 UR17, UR21, 0xe ;  /* 0x0000000e1511789a */ /* 0x000fe20008000000 */
[----:B------:R1:W-:Y:S01]  /*16d0*/  @!P2 SYNCS.ARRIVE.TRANS64 RZ, [UR34+0x8000], R3 ;  /* 0x00800003ffffa9a7 */ /* 0x0003e20008000022 */
[----:B------:R2:W-:Y:S06]  /*16e0*/  MEMBAR.ALL.CTA ;  /* 0x0000000000007992 */ /* 0x0005ec0000008000 */
[----:B--2---:R-:W2:Y:S01]  /*16f0*/  FENCE.VIEW.ASYNC.S ;  /* 0x00000000000073c6 */ /* 0x004ea20000000000 */
[----:B------:R-:W-:Y:S01]  /*1700*/  @UP0 UIADD3 UR9, UR34, 0x8000, URZ ;  /* 0x0000800022090890 */ /* 0x000fe2000fffe03f */
[----:B------:R-:W-:Y:S01]  /*1710*/  @UP0 UMOV UR6, UR24 ;  /* 0x0000001800060c82 */ /* 0x000fe20008000000 */
[----:B------:R-:W-:Y:S01]  /*1720*/  @UP0 UMOV UR7, UR25 ;  /* 0x0000001900070c82 */ /* 0x000fe20008000000 */
[----:B--2---:R-:W-:Y:S01]  /*1730*/  VOTEU.ANY UP1, P0 ;  /* 0x00000000003f7886 */ /* 0x004fe20000020100 */
[----:B------:R-:W-:Y:S01]  /*1740*/  VOTEU.ANY UP3, P0 ;  /* 0x00000000003f7886 */ /* 0x000fe20000060100 */
[----:B------:R-:W-:Y:S01]  /*1750*/  ULOP3.LUT UR30, UR20, 0x3fff, URZ, 0xc0, !UPT ;  /* 0x00003fff141e7892 */ /* 0x000fe2000f8ec03f */
[----:B------:R-:W-:-:S02]  /*1760*/  UMOV UR21, 0x80000020 ;  /* 0x8000002000157882 */ /* 0x000fc40000000000 */
[----:B------:R-:W-:Y:S01]  /*1770*/  @UP1 UIADD3 UR13, UR34, 0x8000, URZ ;  /* 0x00008000220d1890 */ /* 0x000fe2000fffe03f */
[----:B------:R-:W-:Y:S01]  /*1780*/  @UP1 UMOV UR18, UR26 ;  /* 0x0000001a00121c82 */ /* 0x000fe20008000000 */
[----:B------:R-:W-:Y:S01]  /*1790*/  @UP1 UMOV UR19, UR27 ;  /* 0x0000001b00131c82 */ /* 0x000fe20008000000 */
[----:B------:R-:W-:Y:S01]  /*17a0*/  UMOV UR20, UR17 ;  /* 0x0000001100147c82 */ /* 0x000fe20008000000 */
[----:B------:R-:W-:Y:S01]  /*17b0*/  UMOV UR22, UR30 ;  /* 0x0000001e00167c82 */ /* 0x000fe20008000000 */
[----:B------:R-:W-:Y:S01]  /*17c0*/  UMOV UR23, 0x40000040 ;  /* 0x4000004000177882 */ /* 0x000fe20000000000 */
[----:B------:R-:W-:Y:S06]  /*17d0*/  BAR.SYNC.DEFER_BLOCKING 0x0 ;  /* 0x0000000000007b1d */ /* 0x000fec0000010000 */
[----:B------:R1:W-:Y:S02]  /*17e0*/  @UP2 UTMALDG.2D [UR8], [UR6] ;  /* 0x00000008060025b4 */ /* 0x0003e40008008000 */
[----:B------:R-:W-:Y:S06]  /*17f0*/  BAR.SYNC.DEFER_BLOCKING 0x0 ;  /* 0x0000000000007b1d */ /* 0x000fec0000010000 */
[----:B------:R1:W-:Y:S02]  /*1800*/  @UP3 UTMALDG.2D [UR12], [UR18] ;  /* 0x0000000c120035b4 */ /* 0x0003e40008008000 */
[----:B------:R-:W-:Y:S06]  /*1810*/  BAR.SYNC.DEFER_BLOCKING 0x0 ;  /* 0x0000000000007b1d */ /* 0x000fec0000010000 */
[----:B------:R-:W2:Y:S02]  /*1820*/  SYNCS.PHASECHK.TRANS64.TRYWAIT P0, [UR34+0x8000], R2 ;  /* 0x00800002ff0075a7 */ /* 0x000ea40008000162 */
[----:B-12---:R-:W-:Y:S05]  /*1830*/  @!P0 BRA `(.L_x_48) ;  /* 0x0000000400188947 */ /* 0x006fea0003800000 */
.L_x_50:
[----:B------:R-:W-:Y:S02]  /*1840*/  WARPGROUP.DEPBAR.LE gsb0, 0x0 ;  /* 0x00008000000079c5 */ /* 0x000fe40000010000 */
[----:B------:R-:W-:Y:S01]  /*1850*/  WARPGROUP.ARRIVE ;  /* 0x00000000000079c5 */ /* 0x000fe20000000000 */
[----:B------:R-:W-:Y:S01]  /*1860*/  UIADD3 UR10, UR10, 0x20, URZ ;  /* 0x000000200a0a7890 */ /* 0x000fe2000fffe03f */
[----:B------:R-:W-:Y:S01]  /*1870*/  UMOV UR6, UR17 ;  /* 0x0000001100067c82 */ /* 0x000fe20008000000 */
[----:B------:R-:W-:Y:S01]  /*1880*/  UMOV UR7, URZ ;  /* 0x0000003f00077c82 */ /* 0x000fe20008000000 */
[----:B------:R-:W-:Y:S02]  /*1890*/  UIADD3 UR5, UR5, 0x1, URZ ;  /* 0x0000000105057890 */ /* 0x000fe4000fffe03f */
[----:B------:R-:W-:Y:S01]  /*18a0*/  HGMMA.64x32x16.F32.BF16 R24, gdesc[UR20].tnspB, R24 ;  /* 0x40600000141879f0 */ /* 0x000fe20008701818 */
[----:B------:R-:W-:Y:S01]  /*18b0*/  UMOV UR20, 0xfffffffe ;  /* 0xfffffffe00147882 */ /* 0x000fe20000000000 */
[----:B------:R-:W-:Y:S01]  /*18c0*/  UMOV UR21, 0x7fffffdf ;  /* 0x7fffffdf00157882 */ /* 0x000fe20000000000 */
[----:B-----5:R-:W-:Y:S01]  /*18d0*/  ISETP.LE.AND P0, PT, R4, UR10, PT ;  /* 0x0000000a04007c0c */ /* 0x020fe2000bf03270 */
[----:B------:R-:W-:Y:S01]  /*18e0*/  UIADD3.64 UR20, UR6, -UR20, URZ ;  /* 0x8000001406147297 */ /* 0x000fe2000fffe03f */
[----:B------:R-:W-:Y:S01]  /*18f0*/  UMOV UR22, 0x80 ;  /* 0x0000008000167882 */ /* 0x000fe20000000000 */
[----:B------:R-:W-:Y:S01]  /*1900*/  UMOV UR23, 0x40000040 ;  /* 0x4000004000177882 */ /* 0x000fe20000000000 */
[----:B------:R-:W-:Y:S01]  /*1910*/  UMOV UR6, UR30 ;  /* 0x0000001e00067c82 */ /* 0x000fe20008000000 */
[----:B------:R-:W-:Y:S01]  /*1920*/  UMOV UR7, URZ ;  /* 0x0000003f00077c82 */ /* 0x000fe20008000000 */
[----:B------:R-:W-:-:S02]  /*1930*/  UISETP.NE.U32.AND UP0, UPT, UR5, 0x4, UPT ;  /* 0x000000040500788c */ /* 0x000fc4000bf05070 */
[----:B------:R-:W-:Y:S02]  /*1940*/  UIADD3.64 UR22, UR6, UR22, URZ ;  /* 0x0000001606167297 */ /* 0x000fe4000fffe03f */
[----:B------:R-:W-:Y:S02]  /*1950*/  USEL UR6, URZ, 0x1, UP0 ;  /* 0x000000013f067887 */ /* 0x000fe40008000000 */
[----:B------:R-:W-:Y:S02]  /*1960*/  USEL UR5, UR5, URZ, UP0 ;  /* 0x0000003f05057287 */ /* 0x000fe40008000000 */
[----:B------:R-:W-:-:S03]  /*1970*/  ULOP3.LUT UR4, UR4, UR6, URZ, 0x3c, !UPT ;  /* 0x0000000604047292 */ /* 0x000fc6000f8e3c3f */
[----:B------:R-:W-:Y:S01]  /*1980*/  HGMMA.64x32x16.F32.BF16 R24, gdesc[UR20].tnspB, R24, gsb0 ;  /* 0x40600000141879f0 */ /* 0x000fe20008001818 */
[----:B------:R-:W-:Y:S08]  /*1990*/  @!P0 BRA `(.L_x_49) ;  /* 0xfffffffc00048947 */ /* 0x000ff0000383ffff */
.L_x_47:
[----:B------:R-:W-:Y:S02]  /*19a0*/  WARPGROUP.DEPBAR.LE gsb0, 0x0 ;  /* 0x00008000000079c5 */ /* 0x000fe40000010000 */
[----:B----4-:R-:W-:Y:S01]  /*19b0*/  BAR.SYNC.DEFER_BLOCKING 0x0 ;  /* 0x0000000000007b1d */ /* 0x010fe20000010000 */
[C---:B-1----:R-:W-:Y:S01]  /*19c0*/  IMAD.SHL.U32 R2, R0.reuse, 0x40, RZ ;  /* 0x0000004000027824 */ /* 0x042fe200078e00ff */
[----:B-----5:R-:W-:Y:S01]  /*19d0*/  SHF.R.U32.HI R4, RZ, 0x1, R0 ;  /* 0x00000001ff047819 */ /* 0x020fe20000011600 */
[----:B------:R-:W-:Y:S01]  /*19e0*/  IMAD.SHL.U32 R3, R0, 0x10, RZ ;  /* 0x0000001000037824 */ /* 0x000fe200078e00ff */
[----:B------:R-:W-:Y:S02]  /*19f0*/  F2FP.BF16.F32.PACK_AB R24, R25, R24 ;  /* 0x000000181918723e */ /* 0x000fe400000010ff */
[----:B------:R-:W-:Y:S02]  /*1a00*/  ELECT P0, URZ, PT ;  /* 0x00000000003f782f */ /* 0x000fe40003800000 */
[----:B------:R-:W-:Y:S01]  /*1a10*/  LOP3.LUT R2, R2, 0x1800, RZ, 0xc0, !PT ;  /* 0x0000180002027812 */ /* 0x000fe200078ec0ff */
[----:B------:R-:W-:Y:S01]  /*1a20*/  UMOV UR17, UR14 ;  /* 0x0000000e00117c82 */ /* 0x000fe20008000000 */
[----:B------:R-:W-:Y:S01]  /*1a30*/  LOP3.LUT R5, R4, 0x40, RZ, 0xc0, !PT ;  /* 0x0000004004057812 */ /* 0x000fe200078ec0ff */
[----:B------:R-:W-:Y:S01]  /*1a40*/  UMOV UR18, UR11 ;  /* 0x0000000b00127c82 */ /* 0x000fe20008000000 */
[----:B------:R-:W-:-:S02]  /*1a50*/  LOP3.LUT R2, R2, 0x70, R3, 0xf8, !PT ;  /* 0x0000007002027812 */ /* 0x000fc400078ef803 */
[----:B------:R-:W-:Y:S01]  /*1a60*/  LOP3.LUT R5, R5, 0x10, R0, 0xf8, !PT ;  /* 0x0000001005057812 */ /* 0x000fe200078ef800 */
[----:B------:R-:W-:Y:S01]  /*1a70*/  IMAD.SHL.U32 R0, R0, 0x80, RZ ;  /* 0x0000008000007824 */ /* 0x000fe200078e00ff */
[----:B------:R-:W-:Y:S02]  /*1a80*/  F2FP.BF16.F32.PACK_AB R25, R27, R26 ;  /* 0x0000001a1b19723e */ /* 0x000fe400000010ff */
[----:B------:R-:W-:Y:S02]  /*1a90*/  LOP3.LUT R5, R2, R5, RZ, 0x3c, !PT ;  /* 0x0000000502057212 */ /* 0x000fe400078e3cff */
[----:B------:R-:W-:Y:S02]  /*1aa0*/  F2FP.BF16.F32.PACK_AB R32, R33, R32 ;  /* 0x000000202120723e */ /* 0x000fe400000010ff */
[----:B------:R-:W-:Y:S02]  /*1ab0*/  LOP3.LUT R0, R5, 0x780, R0, 0xf8, !PT ;  /* 0x0000078005007812 */ /* 0x000fe400078ef800 */
[----:B------:R-:W-:Y:S01]  /*1ac0*/  F2FP.BF16.F32.PACK_AB R26, R29, R28 ;  /* 0x0000001c1d1a723e */ /* 0x000fe200000010ff */
[----:B------:R-:W1:Y:S02]  /*1ad0*/  @!P2 SYNCS.CCTL.IV [UR16+0x8000] ;  /* 0x00800000ff00a9b1 */ /* 0x000e640008000010 */
[----:B-1----:R-:W-:Y:S01]  /*1ae0*/  BAR.SYNC.DEFER_BLOCKING 0x0 ;  /* 0x0000000000007b1d */ /* 0x002fe20000010000 */
[C---:B------:R-:W-:Y:S01]  /*1af0*/  LOP3.LUT R2, R0.reuse, 0x20, RZ, 0x3c, !PT ;  /* 0x0000002000027812 */ /* 0x040fe200078e3cff */
[----:B------:R-:W-:Y:S01]  /*1b00*/  VIADD R0, R0, UR16 ;  /* 0x0000001000007c36 */ /* 0x000fe20008000000 */
[----:B------:R-:W-:-:S02]  /*1b10*/  F2FP.BF16.F32.PACK_AB R27, R31, R30 ;  /* 0x0000001e1f1b723e */ /* 0x000fc400000010ff */
[----:B------:R-:W-:Y:S01]  /*1b20*/  F2FP.BF16.F32.PACK_AB R33, R35, R34 ;  /* 0x000000222321723e */ /* 0x000fe200000010ff */
[----:B------:R-:W-:Y:S01]  /*1b30*/  VIADD R2, R2, UR16 ;  /* 0x0000001002027c36 */ /* 0x000fe20008000000 */
[----:B------:R-:W-:Y:S02]  /*1b40*/  F2FP.BF16.F32.PACK_AB R34, R37, R36 ;  /* 0x000000242522723e */ /* 0x000fe400000010ff */
[----:B------:R-:W-:Y:S02]  /*1b50*/  F2FP.BF16.F32.PACK_AB R35, R39, R38 ;  /* 0x000000262723723e */ /* 0x000fe400000010ff */
[----:B------:R-:W-:Y:S01]  /*1b60*/  ISETP.LT.U32.AND P0, PT, R6, 0x20, P0 ;  /* 0x000000200600780c */ /* 0x000fe20000701070 */
[----:B------:R-:W1:Y:S02]  /*1b70*/  @!P2 SYNCS.CCTL.IV [UR16+0x8008] ;  /* 0x00800800ff00a9b1 */ /* 0x000e640008000010 */
[----:B-1----:R-:W-:Y:S10]  /*1b80*/  BAR.SYNC.DEFER_BLOCKING 0x0 ;  /* 0x0000000000007b1d */ /* 0x002ff40000010000 */
[----:B------:R-:W-:Y:S01]  /*1b90*/  VOTEU.ANY UP0, P0 ;  /* 0x00000000003f7886 */ /* 0x000fe20000000100 */
[----:B------:R-:W-:-:S04]  /*1ba0*/  VOTEU.ANY UP1, P0 ;  /* 0x00000000003f7886 */ /* 0x000fc80000020100 */
[----:B--2---:R-:W-:Y:S01]  /*1bb0*/  @UP0 UMOV UR6, UR28 ;  /* 0x0000001c00060c82 */ /* 0x004fe20008000000 */
[----:B------:R-:W-:Y:S01]  /*1bc0*/  @UP0 UMOV UR7, UR29 ;  /* 0x0000001d00070c82 */ /* 0x000fe20008000000 */
[----:B------:R-:W1:Y:S02]  /*1bd0*/  @!P2 SYNCS.CCTL.IV [UR16+0x8010] ;  /* 0x00801000ff00a9b1 */ /* 0x000e640008000010 */
[----:B-1----:R-:W-:Y:S06]  /*1be0*/  BAR.SYNC.DEFER_BLOCKING 0x0 ;  /* 0x0000000000007b1d */ /* 0x002fec0000010000 */
[----:B------:R-:W1:Y:S02]  /*1bf0*/  @!P2 SYNCS.CCTL.IV [UR16+0x8018] ;  /* 0x00801800ff00a9b1 */ /* 0x000e640008000010 */
[----:B-1----:R-:W-:Y:S04]  /*1c00*/  STSM.16.M88.4 [R0], R24 ;  /* 0x0000001800007844 */ /* 0x002fe80000000200 */
[----:B------:R-:W-:Y:S01]  /*1c10*/  STSM.16.M88.4 [R2], R32 ;  /* 0x0000002002007844 */ /* 0x000fe20000000200 */
[----:B------:R1:W-:Y:S06]  /*1c20*/  MEMBAR.ALL.CTA ;  /* 0x0000000000007992 */ /* 0x0003ec0000008000 */
[----:B-1----:R-:W1:Y:S02]  /*1c30*/  FENCE.VIEW.ASYNC.S ;  /* 0x00000000000073c6 */ /* 0x002e640000000000 */
[----:B-1----:R-:W-:Y:S06]  /*1c40*/  BAR.SYNC.DEFER_BLOCKING 0x0 ;  /* 0x0000000000007b1d */ /* 0x002fec0000010000 */
[----:B------:R1:W-:Y:S01]  /*1c50*/  @UP1 UTMASTG.2D [UR16], [UR6] ;  /* 0x00000010060013b5 */ /* 0x0003e20008008000 */
[----:B------:R0:W-:Y:S01]  /*1c60*/  UTMACMDFLUSH ;  /* 0x00000000000079b7 */ /* 0x0001e20000000000 */
[----:B------:R-:W-:-:S04]  /*1c70*/  DEPBAR.LE SB0, 0x0 ;  /* 0x000080000000791a */ /* 0x000fc80000000000 */
[----:B------:R-:W-:Y:S06]  /*1c80*/  BAR.SYNC.DEFER_BLOCKING 0x0 ;  /* 0x0000000000007b1d */ /* 0x000fec0000010000 */
[----:B-1----:R-:W-:Y:S05]  /*1c90*/  EXIT ;  /* 0x000000000000794d */ /* 0x002fea0003800000 */
.L_x_48:
[----:B------:R-:W1:Y:S02]  /*1ca0*/  SYNCS.PHASECHK.TRANS64.TRYWAIT P0, [UR34+0x8000], R2 ;  /* 0x00800002ff0075a7 */ /* 0x000e640008000162 */
[----:B-1----:R-:W-:Y:S05]  /*1cb0*/  @!P0 BRA `(.L_x_48) ;  /* 0xfffffffc00f88947 */ /* 0x002fea000383ffff */
[----:B------:R-:W-:Y:S05]  /*1cc0*/  BRA `(.L_x_50) ;  /* 0xfffffff800dc7947 */ /* 0x000fea000383ffff */
.L_x_51:
[----:B------:R-:W-:-:S00]  /*1cd0*/  BRA `(.L_x_51) ;  /* 0xfffffffc00fc7947 */ /* 0x000fc0000383ffff */
[----:B------:R-:W-:-:S00]  /*1ce0*/  NOP ;  /* 0x0000000000007918 */ /* 0x000fc00000000000 */
        /* <DEDUP_REMOVED lines=9> */
.L_x_52:


//--------------------- .nv.shared.gluon_wgmma    --------------------------
	.section	.nv.shared.gluon_wgmma,"aw",@nobits
	.sectionflags	@""
	.align	16
	.zero		1024


//--------------------- .nv.shared.reserved.0     --------------------------
	.section	.nv.shared.reserved.0,"aw",@nobits
	.weak		__nv_reservedSMEM_offset_0_alias
	.size		__nv_reservedSMEM_offset_0_alias, 0, 0
	.other		__nv_reservedSMEM_offset_0_alias,@"STO_CUDA_RESERVED_SHARED STV_DEFAULT"
__nv_reservedSMEM_offset_0_alias:
	.zero		0


//--------------------- .nv.constant0.gluon_wgmma --------------------------
	.section	.nv.constant0.gluon_wgmma,"a",@progbits
	.sectionflags	@""
	.align	4
.nv.constant0.gluon_wgmma:
	.zero		608


//--------------------- SYMBOLS --------------------------

	.type		.nv.reservedSmem.offset0,@object
	.size		.nv.reservedSmem.offset0,0x4
